	.target	sm_100a

	.elftype	@"ET_EXEC"


//--------------------- .note.nv.tkinfo           --------------------------
	.section	.note.nv.tkinfo,"",@"SHT_NOTE"
	.sectionflags	@"SHF_NOTE_NV_TKINFO"
	.tkinfo
        /*0018*/ 	.word	0x00000002
        /*0030*/ 	.string	""
        /*0030*/ 	.string	"ptxas"
        /*0030*/ 	.string	"Cuda compilation tools, release 13.0, V13.0.88"
        /*0030*/ 	.string	"Build cuda_13.0.r13.0/compiler.36424714_0"
        /*0030*/ 	.string	"-arch sm_100a -m 64 "



//--------------------- .note.nv.cuinfo           --------------------------
	.section	.note.nv.cuinfo,"",@"SHT_NOTE"
	.sectionflags	@"SHF_NOTE_NV_CUINFO"
        /*0018*/ 	.short	0x0002
        /*001a*/ 	.short	0x0064
        /*001c*/ 	.short	0x0082
	.zero		2


//--------------------- .nv.info                  --------------------------
	.section	.nv.info,"",@"SHT_CUDA_INFO"
	.align	4


	//----- nvinfo : EIATTR_REGCOUNT
	.align		4
        /*0000*/ 	.byte	0x04, 0x2f
        /*0002*/ 	.short	(.L_19 - .L_18)
	.align		4
.L_18:
        /*0004*/ 	.word	index@(_ZN7cutlass13device_kernelINS_4gemm6kernel13GemmUniversalIN4cute5tupleIJiiiiEEENS1_10collective13CollectiveMmaINS1_35MainloopSm100TmaUmmaWarpSpecializedILi27ELi2ELi4ENS5_IJNS4_1CILi4EEENSA_ILi1EEESC_EEEEENS5_IJNSA_ILi64EEESF_SF_EEEaNS5_IJlSC_lEEEaSH_NS4_8TiledMMAINS4_8MMA_AtomIJNS4_15SM100_MMA_S8_SSIaaiLi64ELi64ELNS4_4UMMA5MajorE0ELSM_0ELNSL_8SaturateE0EEEEEENS4_6LayoutINS5_IJSC_SC_SC_EEENS5_IJNSA_ILi0EEESS_SS_EEEEENS5_IJNS4_10UnderscoreESV_SV_EEEEENS4_13SM90_TMA_LOADENS4_14ComposedLayoutINS4_7SwizzleILi2ELi4ELi3EEENS4_18smem_ptr_flag_bitsILi8EEENSQ_INS5_IJNSA_ILi8EEESF_EEENS5_IJSF_SC_EEEEEEEvNS4_8identityENS4_23SM90_TMA_LOAD_MULTICASTES18_vS19_EENS_8epilogue10collective18CollectiveEpilogueINS1C_23Sm100TmaWarpSpecializedILi1ELi1ELi32ELb0ELb0EEEJSG_NS5_IJNSQ_ISF_SC_EES1H_EEEaSH_aSH_NS1C_6fusion15FusionCallbacksIS1G_NS1J_17LinearCombinationIaiaiLNS_15FloatRoundStyleE2EEESG_S1I_JEEENS4_5SM1004TMEM4LOAD26SM100_TMEM_LOAD_16dp32b32xESY_S18_NS4_39AutoVectorizingCopyWithAssumedAlignmentILi128EEENS4_14SM90_TMA_STOREES18_S1U_S1U_EEEvvEEEEvNT_6ParamsE)
        /*0008*/ 	.word	0x00000059


	//----- nvinfo : EIATTR_FRAME_SIZE
	.align		4
.L_19:
        /*000c*/ 	.byte	0x04, 0x11
        /*000e*/ 	.short	(.L_21 - .L_20)
	.align		4
.L_20:
        /*0010*/ 	.word	index@($__internal_2_$__cuda_sm10x_tcgen05_guardrail_trap_unallocated_columns_being_dealloced)
        /*0014*/ 	.word	0x00000000


	//----- nvinfo : EIATTR_FRAME_SIZE
	.align		4
.L_21:
        /*0018*/ 	.byte	0x04, 0x11
        /*001a*/ 	.short	(.L_23 - .L_22)
	.align		4
.L_22:
        /*001c*/ 	.word	index@($__internal_1_$__cuda_sm10x_tcgen05_guardrail_trap_phase_invalid_during_alloc)
        /*0020*/ 	.word	0x00000000


	//----- nvinfo : EIATTR_FRAME_SIZE
	.align		4
.L_23:
        /*0024*/ 	.byte	0x04, 0x11
        /*0026*/ 	.short	(.L_25 - .L_24)
	.align		4
.L_24:
        /*0028*/ 	.word	index@($__internal_0_$__cuda_sm10x_tcgen05_guardrail_trap_col_being_dealloced_not_returned_by_alloc)
        /*002c*/ 	.word	0x00000000


	//----- nvinfo : EIATTR_FRAME_SIZE
	.align		4
.L_25:
        /*0030*/ 	.byte	0x04, 0x11
        /*0032*/ 	.short	(.L_27 - .L_26)
	.align		4
.L_26:
        /*0034*/ 	.word	index@(_ZN7cutlass13device_kernelINS_4gemm6kernel13GemmUniversalIN4cute5tupleIJiiiiEEENS1_10collective13CollectiveMmaINS1_35MainloopSm100TmaUmmaWarpSpecializedILi27ELi2ELi4ENS5_IJNS4_1CILi4EEENSA_ILi1EEESC_EEEEENS5_IJNSA_ILi64EEESF_SF_EEEaNS5_IJlSC_lEEEaSH_NS4_8TiledMMAINS4_8MMA_AtomIJNS4_15SM100_MMA_S8_SSIaaiLi64ELi64ELNS4_4UMMA5MajorE0ELSM_0ELNSL_8SaturateE0EEEEEENS4_6LayoutINS5_IJSC_SC_SC_EEENS5_IJNSA_ILi0EEESS_SS_EEEEENS5_IJNS4_10UnderscoreESV_SV_EEEEENS4_13SM90_TMA_LOADENS4_14ComposedLayoutINS4_7SwizzleILi2ELi4ELi3EEENS4_18smem_ptr_flag_bitsILi8EEENSQ_INS5_IJNSA_ILi8EEESF_EEENS5_IJSF_SC_EEEEEEEvNS4_8identityENS4_23SM90_TMA_LOAD_MULTICASTES18_vS19_EENS_8epilogue10collective18CollectiveEpilogueINS1C_23Sm100TmaWarpSpecializedILi1ELi1ELi32ELb0ELb0EEEJSG_NS5_IJNSQ_ISF_SC_EES1H_EEEaSH_aSH_NS1C_6fusion15FusionCallbacksIS1G_NS1J_17LinearCombinationIaiaiLNS_15FloatRoundStyleE2EEESG_S1I_JEEENS4_5SM1004TMEM4LOAD26SM100_TMEM_LOAD_16dp32b32xESY_S18_NS4_39AutoVectorizingCopyWithAssumedAlignmentILi128EEENS4_14SM90_TMA_STOREES18_S1U_S1U_EEEvvEEEEvNT_6ParamsE)
        /*0038*/ 	.word	0x00000000


	//----- nvinfo : EIATTR_MIN_STACK_SIZE
	.align		4
.L_27:
        /*003c*/ 	.byte	0x04, 0x12
        /*003e*/ 	.short	(.L_29 - .L_28)
	.align		4
.L_28:
        /*0040*/ 	.word	index@(_ZN7cutlass13device_kernelINS_4gemm6kernel13GemmUniversalIN4cute5tupleIJiiiiEEENS1_10collective13CollectiveMmaINS1_35MainloopSm100TmaUmmaWarpSpecializedILi27ELi2ELi4ENS5_IJNS4_1CILi4EEENSA_ILi1EEESC_EEEEENS5_IJNSA_ILi64EEESF_SF_EEEaNS5_IJlSC_lEEEaSH_NS4_8TiledMMAINS4_8MMA_AtomIJNS4_15SM100_MMA_S8_SSIaaiLi64ELi64ELNS4_4UMMA5MajorE0ELSM_0ELNSL_8SaturateE0EEEEEENS4_6LayoutINS5_IJSC_SC_SC_EEENS5_IJNSA_ILi0EEESS_SS_EEEEENS5_IJNS4_10UnderscoreESV_SV_EEEEENS4_13SM90_TMA_LOADENS4_14ComposedLayoutINS4_7SwizzleILi2ELi4ELi3EEENS4_18smem_ptr_flag_bitsILi8EEENSQ_INS5_IJNSA_ILi8EEESF_EEENS5_IJSF_SC_EEEEEEEvNS4_8identityENS4_23SM90_TMA_LOAD_MULTICASTES18_vS19_EENS_8epilogue10collective18CollectiveEpilogueINS1C_23Sm100TmaWarpSpecializedILi1ELi1ELi32ELb0ELb0EEEJSG_NS5_IJNSQ_ISF_SC_EES1H_EEEaSH_aSH_NS1C_6fusion15FusionCallbacksIS1G_NS1J_17LinearCombinationIaiaiLNS_15FloatRoundStyleE2EEESG_S1I_JEEENS4_5SM1004TMEM4LOAD26SM100_TMEM_LOAD_16dp32b32xESY_S18_NS4_39AutoVectorizingCopyWithAssumedAlignmentILi128EEENS4_14SM90_TMA_STOREES18_S1U_S1U_EEEvvEEEEvNT_6ParamsE)
        /*0044*/ 	.word	0x00000000
.L_29:


//--------------------- .nv.compat                --------------------------
	.section	.nv.compat,"",@"SHT_CUDA_COMPAT_INFO"
	.align	4
        /*0000*/ 	.byte	0x02, 0x09, 0x01, 0x00, 0x02, 0x02, 0x03, 0x00, 0x02, 0x05, 0x06, 0x00, 0x03, 0x07, 0x01, 0x01
        /*0010*/ 	.byte	0x02, 0x03, 0x01, 0x00, 0x02, 0x06, 0x01, 0x00, 0x04, 0x0b, 0x08, 0x00, 0x01, 0x00, 0x00, 0x00
        /*0020*/ 	.byte	0x00, 0x00, 0x00, 0x00


//--------------------- .nv.info._ZN7cutlass13device_kernelINS_4gemm6kernel13GemmUniversalIN4cute5tupleIJiiiiEEENS1_10collective13CollectiveMmaINS1_35MainloopSm100TmaUmmaWarpSpecializedILi27ELi2ELi4ENS5_IJNS4_1CILi4EEENSA_ILi1EEESC_EEEEENS5_IJNSA_ILi64EEESF_SF_EEEaNS5_IJlSC_lEEEaSH_NS4_8TiledMMAINS4_8MMA_AtomIJNS4_15SM100_MMA_S8_SSIaaiLi64ELi64ELNS4_4UMMA5MajorE0ELSM_0ELNSL_8SaturateE0EEEEEENS4_6LayoutINS5_IJSC_SC_SC_EEENS5_IJNSA_ILi0EEESS_SS_EEEEENS5_IJNS4_10UnderscoreESV_SV_EEEEENS4_13SM90_TMA_LOADENS4_14ComposedLayoutINS4_7SwizzleILi2ELi4ELi3EEENS4_18smem_ptr_flag_bitsILi8EEENSQ_INS5_IJNSA_ILi8EEESF_EEENS5_IJSF_SC_EEEEEEEvNS4_8identityENS4_23SM90_TMA_LOAD_MULTICASTES18_vS19_EENS_8epilogue10collective18CollectiveEpilogueINS1C_23Sm100TmaWarpSpecializedILi1ELi1ELi32ELb0ELb0EEEJSG_NS5_IJNSQ_ISF_SC_EES1H_EEEaSH_aSH_NS1C_6fusion15FusionCallbacksIS1G_NS1J_17LinearCombinationIaiaiLNS_15FloatRoundStyleE2EEESG_S1I_JEEENS4_5SM1004TMEM4LOAD26SM100_TMEM_LOAD_16dp32b32xESY_S18_NS4_39AutoVectorizingCopyWithAssumedAlignmentILi128EEENS4_14SM90_TMA_STOREES18_S1U_S1U_EEEvvEEEEvNT_6ParamsE --------------------------
	.section	.nv.info._ZN7cutlass13device_kernelINS_4gemm6kernel13GemmUniversalIN4cute5tupleIJiiiiEEENS1_10collective13CollectiveMmaINS1_35MainloopSm100TmaUmmaWarpSpecializedILi27ELi2ELi4ENS5_IJNS4_1CILi4EEENSA_ILi1EEESC_EEEEENS5_IJNSA_ILi64EEESF_SF_EEEaNS5_IJlSC_lEEEaSH_NS4_8TiledMMAINS4_8MMA_AtomIJNS4_15SM100_MMA_S8_SSIaaiLi64ELi64ELNS4_4UMMA5MajorE0ELSM_0ELNSL_8SaturateE0EEEEEENS4_6LayoutINS5_IJSC_SC_SC_EEENS5_IJNSA_ILi0EEESS_SS_EEEEENS5_IJNS4_10UnderscoreESV_SV_EEEEENS4_13SM90_TMA_LOADENS4_14ComposedLayoutINS4_7SwizzleILi2ELi4ELi3EEENS4_18smem_ptr_flag_bitsILi8EEENSQ_INS5_IJNSA_ILi8EEESF_EEENS5_IJSF_SC_EEEEEEEvNS4_8identityENS4_23SM90_TMA_LOAD_MULTICASTES18_vS19_EENS_8epilogue10collective18CollectiveEpilogueINS1C_23Sm100TmaWarpSpecializedILi1ELi1ELi32ELb0ELb0EEEJSG_NS5_IJNSQ_ISF_SC_EES1H_EEEaSH_aSH_NS1C_6fusion15FusionCallbacksIS1G_NS1J_17LinearCombinationIaiaiLNS_15FloatRoundStyleE2EEESG_S1I_JEEENS4_5SM1004TMEM4LOAD26SM100_TMEM_LOAD_16dp32b32xESY_S18_NS4_39AutoVectorizingCopyWithAssumedAlignmentILi128EEENS4_14SM90_TMA_STOREES18_S1U_S1U_EEEvvEEEEvNT_6ParamsE,"",@"SHT_CUDA_INFO"
	.sectionflags	@""
	.align	4


	//----- nvinfo : EIATTR_CUDA_API_VERSION
	.align		4
        /*0000*/ 	.byte	0x04, 0x37
        /*0002*/ 	.short	(.L_31 - .L_30)
.L_30:
        /*0004*/ 	.word	0x00000082


	//----- nvinfo : EIATTR_KPARAM_INFO
	.align		4
.L_31:
        /*0008*/ 	.byte	0x04, 0x17
        /*000a*/ 	.short	(.L_33 - .L_32)
.L_32:
        /*000c*/ 	.word	0x00000000
        /*0010*/ 	.short	0x0000
        /*0012*/ 	.short	0x0000
        /*0014*/ 	.byte	0x00, 0xf0, 0x01, 0x20


	//----- nvinfo : EIATTR_AT_ENTRY_FRAGMENTS
	.align		4
.L_33:
        /*0018*/ 	.byte	0x04, 0x4f
        /*001a*/ 	.short	(.L_35 - .L_34)


	//   ....[0]....
.L_34:
        /*001c*/ 	.word	0x00000006


	//----- nvinfo : EIATTR_RESERVED_SMEM_USED
	.align		4
.L_35:
        /*0020*/ 	.byte	0x01, 0x41
	.zero		2


	//----- nvinfo : EIATTR_SPARSE_MMA_MASK
	.align		4
        /*0024*/ 	.byte	0x03, 0x50
        /*0026*/ 	.short	0x0000


	//----- nvinfo : EIATTR_TCGEN05_1CTA_USED
	.align		4
        /*0028*/ 	.byte	0x01, 0x51
	.zero		2


	//----- nvinfo : EIATTR_MAXREG_COUNT
	.align		4
        /*002c*/ 	.byte	0x03, 0x1b
        /*002e*/ 	.short	0x00ff


	//----- nvinfo : EIATTR_NUM_BARRIERS
	.align		4
        /*0030*/ 	.byte	0x02, 0x4c
        /*0032*/ 	.byte	0x07
	.zero		1


	//----- nvinfo : EIATTR_EXTERNS
	.align		4
        /*0034*/ 	.byte	0x04, 0x0f
        /*0036*/ 	.short	(.L_37 - .L_36)


	//   ....[0]....
	.align		4
.L_36:
        /*0038*/ 	.word	index@(__assertfail)


	//----- nvinfo : EIATTR_MERCURY_ISA_VERSION
	.align		4
.L_37:
        /*003c*/ 	.byte	0x03, 0x5f
        /*003e*/ 	.short	0x0101


	//----- nvinfo : EIATTR_INT_WARP_WIDE_INSTR_OFFSETS
	.align		4
        /*0040*/ 	.byte	0x04, 0x31
        /*0042*/ 	.short	(.L_39 - .L_38)


	//   ....[0]....
.L_38:
        /*0044*/ 	.word	0x00004b80


	//   ....[1]....
        /*0048*/ 	.word	0x00004bb0


	//   ....[2]....
        /*004c*/ 	.word	0x00004bd0


	//   ....[3]....
        /*0050*/ 	.word	0x000057b0


	//   ....[4]....
        /*0054*/ 	.word	0x00005860


	//----- nvinfo : EIATTR_COOP_GROUP_MASK_REGIDS
	.align		4
.L_39:
        /*0058*/ 	.byte	0x04, 0x29
        /*005a*/ 	.short	(.L_41 - .L_40)


	//   ....[0]....
.L_40:
        /*005c*/ 	.word	0xffffffff


	//   ....[1]....
        /*0060*/ 	.word	0xffffffff


	//   ....[2]....
        /*0064*/ 	.word	0xffffffff


	//   ....[3]....
        /*0068*/ 	.word	0xffffffff


	//   ....[4]....
        /*006c*/ 	.word	0xffffffff


	//   ....[5]....
        /*0070*/ 	.word	0xffffffff


	//   ....[6]....
        /*0074*/ 	.word	0xffffffff


	//   ....[7]....
        /*0078*/ 	.word	0xffffffff


	//   ....[8]....
        /*007c*/ 	.word	0xffffffff


	//   ....[9]....
        /*0080*/ 	.word	0xffffffff


	//   ....[10]....
        /*0084*/ 	.word	0xffffffff


	//   ....[11]....
        /*0088*/ 	.word	0xffffffff


	//   ....[12]....
        /*008c*/ 	.word	0xffffffff


	//   ....[13]....
        /*0090*/ 	.word	0xffffffff


	//----- nvinfo : EIATTR_COOP_GROUP_INSTR_OFFSETS
	.align		4
.L_41:
        /*0094*/ 	.byte	0x04, 0x28
        /*0096*/ 	.short	(.L_43 - .L_42)


	//   ....[0]....
.L_42:
        /*0098*/ 	.word	0x00000080


	//   ....[1]....
        /*009c*/ 	.word	0x000004e0


	//   ....[2]....
        /*00a0*/ 	.word	0x00000980


	//   ....[3]....
        /*00a4*/ 	.word	0x00000ac0


	//   ....[4]....
        /*00a8*/ 	.word	0x00000bc0


	//   ....[5]....
        /*00ac*/ 	.word	0x00000d30


	//   ....[6]....
        /*00b0*/ 	.word	0x00000ed0


	//   ....[7]....
        /*00b4*/ 	.word	0x00001090


	//   ....[8]....
        /*00b8*/ 	.word	0x000022c0


	//   ....[9]....
        /*00bc*/ 	.word	0x00003e50


	//   ....[10]....
        /*00c0*/ 	.word	0x00004060


	//   ....[11]....
        /*00c4*/ 	.word	0x00004090


	//   ....[12]....
        /*00c8*/ 	.word	0x00004a60


	//   ....[13]....
        /*00cc*/ 	.word	0x00004c90


	//----- nvinfo : EIATTR_VRC_CTA_INIT_COUNT
	.align		4
.L_43:
        /*00d0*/ 	.byte	0x02, 0x4a
        /*00d2*/ 	.byte	0x80
	.zero		1


	//----- nvinfo : EIATTR_SYSCALL_OFFSETS
	.align		4
        /*00d4*/ 	.byte	0x04, 0x46
        /*00d6*/ 	.short	(.L_45 - .L_44)


	//   ....[0]....
.L_44:
        /*00d8*/ 	.word	0x000063c0


	//   ....[1]....
        /*00dc*/ 	.word	0x00006500


	//   ....[2]....
        /*00e0*/ 	.word	0x00006c80


	//----- nvinfo : EIATTR_MBARRIER_INSTR_OFFSETS
	.align		4
.L_45:
        /*00e4*/ 	.byte	0x04, 0x39
        /*00e6*/ 	.short	(.L_47 - .L_46)


	//   ....[0]....
.L_46:
        /*00e8*/ 	.word	0x00000600
        /*00ec*/ 	.word	0x000000ff
        /*00f0*/ 	.word	0x00000000
        /*00f4*/ 	.short	0x0100
        /*00f6*/ 	.byte	0x04
	.zero		1


	//   ....[1]....
        /*00f8*/ 	.word	0x00000610
        /*00fc*/ 	.word	0x000000ff
        /*0100*/ 	.word	0x000000d8
        /*0104*/ 	.short	0x0100
        /*0106*/ 	.byte	0x04
	.zero		1


	//   ....[2]....
        /*0108*/ 	.word	0x00000620
        /*010c*/ 	.word	0x000000ff
        /*0110*/ 	.word	0x00000008
        /*0114*/ 	.short	0x0100
        /*0116*/ 	.byte	0x04
	.zero		1


	//   ....[3]....
        /*0118*/ 	.word	0x00000630
        /*011c*/ 	.word	0x000000ff
        /*0120*/ 	.word	0x000000e0
        /*0124*/ 	.short	0x0100
        /*0126*/ 	.byte	0x04
	.zero		1


	//   ....[4]....
        /*0128*/ 	.word	0x00000640
        /*012c*/ 	.word	0x000000ff
        /*0130*/ 	.word	0x00000010
        /*0134*/ 	.short	0x0100
        /*0136*/ 	.byte	0x04
	.zero		1


	//   ....[5]....
        /*0138*/ 	.word	0x00000650
        /*013c*/ 	.word	0x000000ff
        /*0140*/ 	.word	0x000000e8
        /*0144*/ 	.short	0x0100
        /*0146*/ 	.byte	0x04
	.zero		1


	//   ....[6]....
        /*0148*/ 	.word	0x00000660
        /*014c*/ 	.word	0x000000ff
        /*0150*/ 	.word	0x00000018
        /*0154*/ 	.short	0x0100
        /*0156*/ 	.byte	0x04
	.zero		1


	//   ....[7]....
        /*0158*/ 	.word	0x00000670
        /*015c*/ 	.word	0x000000ff
        /*0160*/ 	.word	0x000000f0
        /*0164*/ 	.short	0x0100
        /*0166*/ 	.byte	0x04
	.zero		1


	//   ....[8]....
        /*0168*/ 	.word	0x00000680
        /*016c*/ 	.word	0x000000ff
        /*0170*/ 	.word	0x00000020
        /*0174*/ 	.short	0x0100
        /*0176*/ 	.byte	0x04
	.zero		1


	//   ....[9]....
        /*0178*/ 	.word	0x00000690
        /*017c*/ 	.word	0x000000ff
        /*0180*/ 	.word	0x000000f8
        /*0184*/ 	.short	0x0100
        /*0186*/ 	.byte	0x04
	.zero		1


	//   ....[10]....
        /*0188*/ 	.word	0x000006a0
        /*018c*/ 	.word	0x000000ff
        /*0190*/ 	.word	0x00000028
        /*0194*/ 	.short	0x0100
        /*0196*/ 	.byte	0x04
	.zero		1


	//   ....[11]....
        /*0198*/ 	.word	0x000006b0
        /*019c*/ 	.word	0x000000ff
        /*01a0*/ 	.word	0x00000100
        /*01a4*/ 	.short	0x0100
        /*01a6*/ 	.byte	0x04
	.zero		1


	//   ....[12]....
        /*01a8*/ 	.word	0x000006c0
        /*01ac*/ 	.word	0x000000ff
        /*01b0*/ 	.word	0x00000030
        /*01b4*/ 	.short	0x0100
        /*01b6*/ 	.byte	0x04
	.zero		1


	//   ....[13]....
        /*01b8*/ 	.word	0x000006d0
        /*01bc*/ 	.word	0x000000ff
        /*01c0*/ 	.word	0x00000108
        /*01c4*/ 	.short	0x0100
        /*01c6*/ 	.byte	0x04
	.zero		1


	//   ....[14]....
        /*01c8*/ 	.word	0x000006e0
        /*01cc*/ 	.word	0x000000ff
        /*01d0*/ 	.word	0x00000038
        /*01d4*/ 	.short	0x0100
        /*01d6*/ 	.byte	0x04
	.zero		1


	//   ....[15]....
        /*01d8*/ 	.word	0x000006f0
        /*01dc*/ 	.word	0x000000ff
        /*01e0*/ 	.word	0x00000110
        /*01e4*/ 	.short	0x0100
        /*01e6*/ 	.byte	0x04
	.zero		1


	//   ....[16]....
        /*01e8*/ 	.word	0x00000700
        /*01ec*/ 	.word	0x000000ff
        /*01f0*/ 	.word	0x00000040
        /*01f4*/ 	.short	0x0100
        /*01f6*/ 	.byte	0x04
	.zero		1


	//   ....[17]....
        /*01f8*/ 	.word	0x00000710
        /*01fc*/ 	.word	0x000000ff
        /*0200*/ 	.word	0x00000118
        /*0204*/ 	.short	0x0100
        /*0206*/ 	.byte	0x04
	.zero		1


	//   ....[18]....
        /*0208*/ 	.word	0x00000720
        /*020c*/ 	.word	0x000000ff
        /*0210*/ 	.word	0x00000048
        /*0214*/ 	.short	0x0100
        /*0216*/ 	.byte	0x04
	.zero		1


	//   ....[19]....
        /*0218*/ 	.word	0x00000730
        /*021c*/ 	.word	0x000000ff
        /*0220*/ 	.word	0x00000120
        /*0224*/ 	.short	0x0100
        /*0226*/ 	.byte	0x04
	.zero		1


	//   ....[20]....
        /*0228*/ 	.word	0x00000740
        /*022c*/ 	.word	0x000000ff
        /*0230*/ 	.word	0x00000050
        /*0234*/ 	.short	0x0100
        /*0236*/ 	.byte	0x04
	.zero		1


	//   ....[21]....
        /*0238*/ 	.word	0x00000750
        /*023c*/ 	.word	0x000000ff
        /*0240*/ 	.word	0x00000128
        /*0244*/ 	.short	0x0100
        /*0246*/ 	.byte	0x04
	.zero		1


	//   ....[22]....
        /*0248*/ 	.word	0x00000760
        /*024c*/ 	.word	0x000000ff
        /*0250*/ 	.word	0x00000058
        /*0254*/ 	.short	0x0100
        /*0256*/ 	.byte	0x04
	.zero		1


	//   ....[23]....
        /*0258*/ 	.word	0x00000770
        /*025c*/ 	.word	0x000000ff
        /*0260*/ 	.word	0x00000130
        /*0264*/ 	.short	0x0100
        /*0266*/ 	.byte	0x04
	.zero		1


	//   ....[24]....
        /*0268*/ 	.word	0x00000780
        /*026c*/ 	.word	0x000000ff
        /*0270*/ 	.word	0x00000060
        /*0274*/ 	.short	0x0100
        /*0276*/ 	.byte	0x04
	.zero		1


	//   ....[25]....
        /*0278*/ 	.word	0x00000790
        /*027c*/ 	.word	0x000000ff
        /*0280*/ 	.word	0x00000138
        /*0284*/ 	.short	0x0100
        /*0286*/ 	.byte	0x04
	.zero		1


	//   ....[26]....
        /*0288*/ 	.word	0x000007a0
        /*028c*/ 	.word	0x000000ff
        /*0290*/ 	.word	0x00000068
        /*0294*/ 	.short	0x0100
        /*0296*/ 	.byte	0x04
	.zero		1


	//   ....[27]....
        /*0298*/ 	.word	0x000007b0
        /*029c*/ 	.word	0x000000ff
        /*02a0*/ 	.word	0x00000140
        /*02a4*/ 	.short	0x0100
        /*02a6*/ 	.byte	0x04
	.zero		1


	//   ....[28]....
        /*02a8*/ 	.word	0x000007c0
        /*02ac*/ 	.word	0x000000ff
        /*02b0*/ 	.word	0x00000070
        /*02b4*/ 	.short	0x0100
        /*02b6*/ 	.byte	0x04
	.zero		1


	//   ....[29]....
        /*02b8*/ 	.word	0x000007d0
        /*02bc*/ 	.word	0x000000ff
        /*02c0*/ 	.word	0x00000148
        /*02c4*/ 	.short	0x0100
        /*02c6*/ 	.byte	0x04
	.zero		1


	//   ....[30]....
        /*02c8*/ 	.word	0x000007e0
        /*02cc*/ 	.word	0x000000ff
        /*02d0*/ 	.word	0x00000078
        /*02d4*/ 	.short	0x0100
        /*02d6*/ 	.byte	0x04
	.zero		1


	//   ....[31]....
        /*02d8*/ 	.word	0x000007f0
        /*02dc*/ 	.word	0x000000ff
        /*02e0*/ 	.word	0x00000150
        /*02e4*/ 	.short	0x0100
        /*02e6*/ 	.byte	0x04
	.zero		1


	//   ....[32]....
        /*02e8*/ 	.word	0x00000800
        /*02ec*/ 	.word	0x000000ff
        /*02f0*/ 	.word	0x00000080
        /*02f4*/ 	.short	0x0100
        /*02f6*/ 	.byte	0x04
	.zero		1


	//   ....[33]....
        /*02f8*/ 	.word	0x00000810
        /*02fc*/ 	.word	0x000000ff
        /*0300*/ 	.word	0x00000158
        /*0304*/ 	.short	0x0100
        /*0306*/ 	.byte	0x04
	.zero		1


	//   ....[34]....
        /*0308*/ 	.word	0x00000820
        /*030c*/ 	.word	0x000000ff
        /*0310*/ 	.word	0x00000088
        /*0314*/ 	.short	0x0100
        /*0316*/ 	.byte	0x04
	.zero		1


	//   ....[35]....
        /*0318*/ 	.word	0x00000830
        /*031c*/ 	.word	0x000000ff
        /*0320*/ 	.word	0x00000160
        /*0324*/ 	.short	0x0100
        /*0326*/ 	.byte	0x04
	.zero		1


	//   ....[36]....
        /*0328*/ 	.word	0x00000840
        /*032c*/ 	.word	0x000000ff
        /*0330*/ 	.word	0x00000090
        /*0334*/ 	.short	0x0100
        /*0336*/ 	.byte	0x04
	.zero		1


	//   ....[37]....
        /*0338*/ 	.word	0x00000850
        /*033c*/ 	.word	0x000000ff
        /*0340*/ 	.word	0x00000168
        /*0344*/ 	.short	0x0100
        /*0346*/ 	.byte	0x04
	.zero		1


	//   ....[38]....
        /*0348*/ 	.word	0x00000860
        /*034c*/ 	.word	0x000000ff
        /*0350*/ 	.word	0x00000098
        /*0354*/ 	.short	0x0100
        /*0356*/ 	.byte	0x04
	.zero		1


	//   ....[39]....
        /*0358*/ 	.word	0x00000870
        /*035c*/ 	.word	0x000000ff
        /*0360*/ 	.word	0x00000170
        /*0364*/ 	.short	0x0100
        /*0366*/ 	.byte	0x04
	.zero		1


	//   ....[40]....
        /*0368*/ 	.word	0x00000880
        /*036c*/ 	.word	0x000000ff
        /*0370*/ 	.word	0x000000a0
        /*0374*/ 	.short	0x0100
        /*0376*/ 	.byte	0x04
	.zero		1


	//   ....[41]....
        /*0378*/ 	.word	0x00000890
        /*037c*/ 	.word	0x000000ff
        /*0380*/ 	.word	0x00000178
        /*0384*/ 	.short	0x0100
        /*0386*/ 	.byte	0x04
	.zero		1


	//   ....[42]....
        /*0388*/ 	.word	0x000008a0
        /*038c*/ 	.word	0x000000ff
        /*0390*/ 	.word	0x000000a8
        /*0394*/ 	.short	0x0100
        /*0396*/ 	.byte	0x04
	.zero		1


	//   ....[43]....
        /*0398*/ 	.word	0x000008b0
        /*039c*/ 	.word	0x000000ff
        /*03a0*/ 	.word	0x00000180
        /*03a4*/ 	.short	0x0100
        /*03a6*/ 	.byte	0x04
	.zero		1


	//   ....[44]....
        /*03a8*/ 	.word	0x000008c0
        /*03ac*/ 	.word	0x000000ff
        /*03b0*/ 	.word	0x000000b0
        /*03b4*/ 	.short	0x0100
        /*03b6*/ 	.byte	0x04
	.zero		1


	//   ....[45]....
        /*03b8*/ 	.word	0x000008d0
        /*03bc*/ 	.word	0x000000ff
        /*03c0*/ 	.word	0x00000188
        /*03c4*/ 	.short	0x0100
        /*03c6*/ 	.byte	0x04
	.zero		1


	//   ....[46]....
        /*03c8*/ 	.word	0x000008e0
        /*03cc*/ 	.word	0x000000ff
        /*03d0*/ 	.word	0x000000b8
        /*03d4*/ 	.short	0x0100
        /*03d6*/ 	.byte	0x04
	.zero		1


	//   ....[47]....
        /*03d8*/ 	.word	0x000008f0
        /*03dc*/ 	.word	0x000000ff
        /*03e0*/ 	.word	0x00000190
        /*03e4*/ 	.short	0x0100
        /*03e6*/ 	.byte	0x04
	.zero		1


	//   ....[48]....
        /*03e8*/ 	.word	0x00000900
        /*03ec*/ 	.word	0x000000ff
        /*03f0*/ 	.word	0x000000c0
        /*03f4*/ 	.short	0x0100
        /*03f6*/ 	.byte	0x04
	.zero		1


	//   ....[49]....
        /*03f8*/ 	.word	0x00000910
        /*03fc*/ 	.word	0x000000ff
        /*0400*/ 	.word	0x00000198
        /*0404*/ 	.short	0x0100
        /*0406*/ 	.byte	0x04
	.zero		1


	//   ....[50]....
        /*0408*/ 	.word	0x00000920
        /*040c*/ 	.word	0x000000ff
        /*0410*/ 	.word	0x000000c8
        /*0414*/ 	.short	0x0100
        /*0416*/ 	.byte	0x04
	.zero		1


	//   ....[51]....
        /*0418*/ 	.word	0x00000930
        /*041c*/ 	.word	0x000000ff
        /*0420*/ 	.word	0x000001a0
        /*0424*/ 	.short	0x0100
        /*0426*/ 	.byte	0x04
	.zero		1


	//   ....[52]....
        /*0428*/ 	.word	0x00000940
        /*042c*/ 	.word	0x000000ff
        /*0430*/ 	.word	0x000000d0
        /*0434*/ 	.short	0x0100
        /*0436*/ 	.byte	0x04
	.zero		1


	//   ....[53]....
        /*0438*/ 	.word	0x00000950
        /*043c*/ 	.word	0x000000ff
        /*0440*/ 	.word	0x000001a8
        /*0444*/ 	.short	0x0100
        /*0446*/ 	.byte	0x04
	.zero		1


	//   ....[54]....
        /*0448*/ 	.word	0x00000a90
        /*044c*/ 	.word	0x000000ff
        /*0450*/ 	.word	0x000001b0
        /*0454*/ 	.short	0x0100
        /*0456*/ 	.byte	0x04
	.zero		1


	//   ....[55]....
        /*0458*/ 	.word	0x00000aa0
        /*045c*/ 	.word	0x000000ff
        /*0460*/ 	.word	0x000001b8
        /*0464*/ 	.short	0x0100
        /*0466*/ 	.byte	0x04
	.zero		1


	//   ....[56]....
        /*0468*/ 	.word	0x00000b90
        /*046c*/ 	.word	0x000000ff
        /*0470*/ 	.word	0x000001c0
        /*0474*/ 	.short	0x0100
        /*0476*/ 	.byte	0x06
	.zero		1


	//   ....[57]....
        /*0478*/ 	.word	0x00000ba0
        /*047c*/ 	.word	0x000000ff
        /*0480*/ 	.word	0x000001c8
        /*0484*/ 	.short	0x0100
        /*0486*/ 	.byte	0x06
	.zero		1


	//   ....[58]....
        /*0488*/ 	.word	0x00000ce0
        /*048c*/ 	.word	0x000000ff
        /*0490*/ 	.word	0x000001d0
        /*0494*/ 	.short	0x0100
        /*0496*/ 	.byte	0x06
	.zero		1


	//   ....[59]....
        /*0498*/ 	.word	0x00000cf0
        /*049c*/ 	.word	0x000000ff
        /*04a0*/ 	.word	0x000001e0
        /*04a4*/ 	.short	0x0100
        /*04a6*/ 	.byte	0x06
	.zero		1


	//   ....[60]....
        /*04a8*/ 	.word	0x00000d00
        /*04ac*/ 	.word	0x000000ff
        /*04b0*/ 	.word	0x000001d8
        /*04b4*/ 	.short	0x0100
        /*04b6*/ 	.byte	0x06
	.zero		1


	//   ....[61]....
        /*04b8*/ 	.word	0x00000d10
        /*04bc*/ 	.word	0x000000ff
        /*04c0*/ 	.word	0x000001e8
        /*04c4*/ 	.short	0x0100
        /*04c6*/ 	.byte	0x06
	.zero		1


	//   ....[62]....
        /*04c8*/ 	.word	0x00000e40
        /*04cc*/ 	.word	0x000000ff
        /*04d0*/ 	.word	0x000001f0
        /*04d4*/ 	.short	0x0100
        /*04d6*/ 	.byte	0x04
	.zero		1


	//   ....[63]....
        /*04d8*/ 	.word	0x00000e50
        /*04dc*/ 	.word	0x000000ff
        /*04e0*/ 	.word	0x00000210
        /*04e4*/ 	.short	0x0100
        /*04e6*/ 	.byte	0x04
	.zero		1


	//   ....[64]....
        /*04e8*/ 	.word	0x00000e60
        /*04ec*/ 	.word	0x000000ff
        /*04f0*/ 	.word	0x000001f8
        /*04f4*/ 	.short	0x0100
        /*04f6*/ 	.byte	0x04
	.zero		1


	//   ....[65]....
        /*04f8*/ 	.word	0x00000e70
        /*04fc*/ 	.word	0x000000ff
        /*0500*/ 	.word	0x00000218
        /*0504*/ 	.short	0x0100
        /*0506*/ 	.byte	0x04
	.zero		1


	//   ....[66]....
        /*0508*/ 	.word	0x00000e80
        /*050c*/ 	.word	0x000000ff
        /*0510*/ 	.word	0x00000200
        /*0514*/ 	.short	0x0100
        /*0516*/ 	.byte	0x04
	.zero		1


	//   ....[67]....
        /*0518*/ 	.word	0x00000e90
        /*051c*/ 	.word	0x000000ff
        /*0520*/ 	.word	0x00000220
        /*0524*/ 	.short	0x0100
        /*0526*/ 	.byte	0x04
	.zero		1


	//   ....[68]....
        /*0528*/ 	.word	0x00000ea0
        /*052c*/ 	.word	0x000000ff
        /*0530*/ 	.word	0x00000208
        /*0534*/ 	.short	0x0100
        /*0536*/ 	.byte	0x04
	.zero		1


	//   ....[69]....
        /*0538*/ 	.word	0x00000eb0
        /*053c*/ 	.word	0x000000ff
        /*0540*/ 	.word	0x00000228
        /*0544*/ 	.short	0x0100
        /*0546*/ 	.byte	0x04
	.zero		1


	//   ....[70]....
        /*0548*/ 	.word	0x00000fa0
        /*054c*/ 	.word	0x000000ff
        /*0550*/ 	.word	0x00000230
        /*0554*/ 	.short	0x0100
        /*0556*/ 	.byte	0x04
	.zero		1


	//   ....[71]....
        /*0558*/ 	.word	0x00000fb0
        /*055c*/ 	.word	0x000000ff
        /*0560*/ 	.word	0x00000240
        /*0564*/ 	.short	0x0100
        /*0566*/ 	.byte	0x04
	.zero		1


	//   ....[72]....
        /*0568*/ 	.word	0x00000fc0
        /*056c*/ 	.word	0x000000ff
        /*0570*/ 	.word	0x00000238
        /*0574*/ 	.short	0x0100
        /*0576*/ 	.byte	0x04
	.zero		1


	//   ....[73]....
        /*0578*/ 	.word	0x00000fd0
        /*057c*/ 	.word	0x000000ff
        /*0580*/ 	.word	0x00000248
        /*0584*/ 	.short	0x0100
        /*0586*/ 	.byte	0x04
	.zero		1


	//   ....[74]....
        /*0588*/ 	.word	0x00001b40
        /*058c*/ 	.word	0x00000000
        /*0590*/ 	.word	0x00000240
        /*0594*/ 	.short	0x010a
        /*0596*/ 	.byte	0xff
	.zero		1


	//   ....[75]....
        /*0598*/ 	.word	0x00001b70
        /*059c*/ 	.word	0x00000000
        /*05a0*/ 	.word	0x00000230
        /*05a4*/ 	.short	0x0101
        /*05a6*/ 	.byte	0xff
	.zero		1


	//   ....[76]....
        /*05a8*/ 	.word	0x00001c40
        /*05ac*/ 	.word	0x000000ff
        /*05b0*/ 	.word	0x000000d8
        /*05b4*/ 	.short	0x010a
        /*05b6*/ 	.byte	0x04
	.zero		1


	//   ....[77]....
        /*05b8*/ 	.word	0x00001cc0
        /*05bc*/ 	.word	0x000000ff
        /*05c0*/ 	.word	0x000000d8
        /*05c4*/ 	.short	0x010a
        /*05c6*/ 	.byte	0x21
	.zero		1


	//   ....[78]....
        /*05c8*/ 	.word	0x00001e50
        /*05cc*/ 	.word	0x000000ff
        /*05d0*/ 	.word	0x000000d8
        /*05d4*/ 	.short	0x010a
        /*05d6*/ 	.byte	0x08
	.zero		1


	//   ....[79]....
        /*05d8*/ 	.word	0x00001f70
        /*05dc*/ 	.word	0x000000ff
        /*05e0*/ 	.word	0x000001c8
        /*05e4*/ 	.short	0x0101
        /*05e6*/ 	.byte	0x06
	.zero		1


	//   ....[80]....
        /*05e8*/ 	.word	0x00001f90
        /*05ec*/ 	.word	0x000000ff
        /*05f0*/ 	.word	0x000000d8
        /*05f4*/ 	.short	0x010a
        /*05f6*/ 	.byte	0x04
	.zero		1


	//   ....[81]....
        /*05f8*/ 	.word	0x00002010
        /*05fc*/ 	.word	0x000000ff
        /*0600*/ 	.word	0x000000d8
        /*0604*/ 	.short	0x010a
        /*0606*/ 	.byte	0x11
	.zero		1


	//   ....[82]....
        /*0608*/ 	.word	0x00002220
        /*060c*/ 	.word	0x000000ff
        /*0610*/ 	.word	0x000000d8
        /*0614*/ 	.short	0x010a
        /*0616*/ 	.byte	0x07
	.zero		1


	//   ....[83]....
        /*0618*/ 	.word	0x000022f0
        /*061c*/ 	.word	0x00000003
        /*0620*/ 	.word	0x000001d0
        /*0624*/ 	.short	0x010a
        /*0626*/ 	.byte	0xff
	.zero		1


	//   ....[84]....
        /*0628*/ 	.word	0x00002440
        /*062c*/ 	.word	0x00000000
        /*0630*/ 	.word	0x00000000
        /*0634*/ 	.short	0x0101
        /*0636*/ 	.byte	0xff
	.zero		1


	//   ....[85]....
        /*0638*/ 	.word	0x000029e0
        /*063c*/ 	.word	0x000000ff
        /*0640*/ 	.word	0x00000000
        /*0644*/ 	.short	0x010a
        /*0646*/ 	.byte	0x04
	.zero		1


	//   ....[86]....
        /*0648*/ 	.word	0x00002a70
        /*064c*/ 	.word	0x000000ff
        /*0650*/ 	.word	0x00000000
        /*0654*/ 	.short	0x010a
        /*0656*/ 	.byte	0x05
	.zero		1


	//   ....[87]....
        /*0658*/ 	.word	0x00002b00
        /*065c*/ 	.word	0x000000ff
        /*0660*/ 	.word	0x00000000
        /*0664*/ 	.short	0x010a
        /*0666*/ 	.byte	0x05
	.zero		1


	//   ....[88]....
        /*0668*/ 	.word	0x00002b90
        /*066c*/ 	.word	0x000000ff
        /*0670*/ 	.word	0x00000000
        /*0674*/ 	.short	0x010a
        /*0676*/ 	.byte	0x05
	.zero		1


	//   ....[89]....
        /*0678*/ 	.word	0x00002c20
        /*067c*/ 	.word	0x000000ff
        /*0680*/ 	.word	0x00000000
        /*0684*/ 	.short	0x010a
        /*0686*/ 	.byte	0x05
	.zero		1


	//   ....[90]....
        /*0688*/ 	.word	0x00002cb0
        /*068c*/ 	.word	0x000000ff
        /*0690*/ 	.word	0x00000000
        /*0694*/ 	.short	0x010a
        /*0696*/ 	.byte	0x05
	.zero		1


	//   ....[91]....
        /*0698*/ 	.word	0x00002d40
        /*069c*/ 	.word	0x000000ff
        /*06a0*/ 	.word	0x00000000
        /*06a4*/ 	.short	0x010a
        /*06a6*/ 	.byte	0x05
	.zero		1


	//   ....[92]....
        /*06a8*/ 	.word	0x00002dd0
        /*06ac*/ 	.word	0x000000ff
        /*06b0*/ 	.word	0x00000000
        /*06b4*/ 	.short	0x010a
        /*06b6*/ 	.byte	0x05
	.zero		1


	//   ....[93]....
        /*06b8*/ 	.word	0x00002e60
        /*06bc*/ 	.word	0x000000ff
        /*06c0*/ 	.word	0x00000000
        /*06c4*/ 	.short	0x010a
        /*06c6*/ 	.byte	0x05
	.zero		1


	//   ....[94]....
        /*06c8*/ 	.word	0x00002ef0
        /*06cc*/ 	.word	0x000000ff
        /*06d0*/ 	.word	0x00000000
        /*06d4*/ 	.short	0x010a
        /*06d6*/ 	.byte	0x05
	.zero		1


	//   ....[95]....
        /*06d8*/ 	.word	0x00002f80
        /*06dc*/ 	.word	0x000000ff
        /*06e0*/ 	.word	0x00000000
        /*06e4*/ 	.short	0x010a
        /*06e6*/ 	.byte	0x05
	.zero		1


	//   ....[96]....
        /*06e8*/ 	.word	0x00003010
        /*06ec*/ 	.word	0x000000ff
        /*06f0*/ 	.word	0x00000000
        /*06f4*/ 	.short	0x010a
        /*06f6*/ 	.byte	0x05
	.zero		1


	//   ....[97]....
        /*06f8*/ 	.word	0x000030a0
        /*06fc*/ 	.word	0x000000ff
        /*0700*/ 	.word	0x00000000
        /*0704*/ 	.short	0x010a
        /*0706*/ 	.byte	0x05
	.zero		1


	//   ....[98]....
        /*0708*/ 	.word	0x00003130
        /*070c*/ 	.word	0x000000ff
        /*0710*/ 	.word	0x00000000
        /*0714*/ 	.short	0x010a
        /*0716*/ 	.byte	0x05
	.zero		1


	//   ....[99]....
        /*0718*/ 	.word	0x000031c0
        /*071c*/ 	.word	0x000000ff
        /*0720*/ 	.word	0x00000000
        /*0724*/ 	.short	0x010a
        /*0726*/ 	.byte	0x05
	.zero		1


	//   ....[100]....
        /*0728*/ 	.word	0x00003250
        /*072c*/ 	.word	0x000000ff
        /*0730*/ 	.word	0x00000000
        /*0734*/ 	.short	0x010a
        /*0736*/ 	.byte	0x05
	.zero		1


	//   ....[101]....
        /*0738*/ 	.word	0x000032e0
        /*073c*/ 	.word	0x000000ff
        /*0740*/ 	.word	0x00000000
        /*0744*/ 	.short	0x010a
        /*0746*/ 	.byte	0x05
	.zero		1


	//   ....[102]....
        /*0748*/ 	.word	0x00003370
        /*074c*/ 	.word	0x000000ff
        /*0750*/ 	.word	0x00000000
        /*0754*/ 	.short	0x010a
        /*0756*/ 	.byte	0x05
	.zero		1


	//   ....[103]....
        /*0758*/ 	.word	0x00003400
        /*075c*/ 	.word	0x000000ff
        /*0760*/ 	.word	0x00000000
        /*0764*/ 	.short	0x010a
        /*0766*/ 	.byte	0x05
	.zero		1


	//   ....[104]....
        /*0768*/ 	.word	0x00003490
        /*076c*/ 	.word	0x000000ff
        /*0770*/ 	.word	0x00000000
        /*0774*/ 	.short	0x010a
        /*0776*/ 	.byte	0x05
	.zero		1


	//   ....[105]....
        /*0778*/ 	.word	0x00003520
        /*077c*/ 	.word	0x000000ff
        /*0780*/ 	.word	0x00000000
        /*0784*/ 	.short	0x010a
        /*0786*/ 	.byte	0x05
	.zero		1


	//   ....[106]....
        /*0788*/ 	.word	0x000035b0
        /*078c*/ 	.word	0x000000ff
        /*0790*/ 	.word	0x00000000
        /*0794*/ 	.short	0x010a
        /*0796*/ 	.byte	0x05
	.zero		1


	//   ....[107]....
        /*0798*/ 	.word	0x00003640
        /*079c*/ 	.word	0x000000ff
        /*07a0*/ 	.word	0x00000000
        /*07a4*/ 	.short	0x010a
        /*07a6*/ 	.byte	0x05
	.zero		1


	//   ....[108]....
        /*07a8*/ 	.word	0x000036d0
        /*07ac*/ 	.word	0x000000ff
        /*07b0*/ 	.word	0x00000000
        /*07b4*/ 	.short	0x010a
        /*07b6*/ 	.byte	0x05
	.zero		1


	//   ....[109]....
        /*07b8*/ 	.word	0x00003760
        /*07bc*/ 	.word	0x000000ff
        /*07c0*/ 	.word	0x00000000
        /*07c4*/ 	.short	0x010a
        /*07c6*/ 	.byte	0x05
	.zero		1


	//   ....[110]....
        /*07c8*/ 	.word	0x000037f0
        /*07cc*/ 	.word	0x000000ff
        /*07d0*/ 	.word	0x00000000
        /*07d4*/ 	.short	0x010a
        /*07d6*/ 	.byte	0x05
	.zero		1


	//   ....[111]....
        /*07d8*/ 	.word	0x00003890
        /*07dc*/ 	.word	0x00000000
        /*07e0*/ 	.word	0x00000000
        /*07e4*/ 	.short	0x010a
        /*07e6*/ 	.byte	0xff
	.zero		1


	//   ....[112]....
        /*07e8*/ 	.word	0x000039b0
        /*07ec*/ 	.word	0x00000002
        /*07f0*/ 	.word	0x00000230
        /*07f4*/ 	.short	0x010a
        /*07f6*/ 	.byte	0xff
	.zero		1


	//   ....[113]....
        /*07f8*/ 	.word	0x00003a20
        /*07fc*/ 	.word	0x00000002
        /*0800*/ 	.word	0x00000000
        /*0804*/ 	.short	0x0101
        /*0806*/ 	.byte	0xff
	.zero		1


	//   ....[114]....
        /*0808*/ 	.word	0x00003a40
        /*080c*/ 	.word	0x000000ff
        /*0810*/ 	.word	0x000001e0
        /*0814*/ 	.short	0x010a
        /*0816*/ 	.byte	0x04
	.zero		1


	//   ....[115]....
        /*0818*/ 	.word	0x00003b60
        /*081c*/ 	.word	0x00000002
        /*0820*/ 	.word	0x000001d0
        /*0824*/ 	.short	0x010a
        /*0826*/ 	.byte	0xff
	.zero		1


	//   ....[116]....
        /*0828*/ 	.word	0x00003c60
        /*082c*/ 	.word	0x00000002
        /*0830*/ 	.word	0x00000000
        /*0834*/ 	.short	0x0101
        /*0836*/ 	.byte	0xff
	.zero		1


	//   ....[117]....
        /*0838*/ 	.word	0x00003cf0
        /*083c*/ 	.word	0x000000ff
        /*0840*/ 	.word	0x000001e0
        /*0844*/ 	.short	0x0106
        /*0846*/ 	.byte	0x04
	.zero		1


	//   ....[118]....
        /*0848*/ 	.word	0x00003d10
        /*084c*/ 	.word	0x000000ff
        /*0850*/ 	.word	0x000001e0
        /*0854*/ 	.short	0x010a
        /*0856*/ 	.byte	0x04
	.zero		1


	//   ....[119]....
        /*0858*/ 	.word	0x00003da0
        /*085c*/ 	.word	0x000000ff
        /*0860*/ 	.word	0x000001e0
        /*0864*/ 	.short	0x0106
        /*0866*/ 	.byte	0x07
	.zero		1


	//   ....[120]....
        /*0868*/ 	.word	0x00003de0
        /*086c*/ 	.word	0x00000000
        /*0870*/ 	.word	0x000001e0
        /*0874*/ 	.short	0x010a
        /*0876*/ 	.byte	0xff
	.zero		1


	//   ....[121]....
        /*0878*/ 	.word	0x000042f0
        /*087c*/ 	.word	0x00000000
        /*0880*/ 	.word	0x000001d0
        /*0884*/ 	.short	0x010a
        /*0886*/ 	.byte	0xff
	.zero		1


	//   ....[122]....
        /*0888*/ 	.word	0x000043f0
        /*088c*/ 	.word	0x00000003
        /*0890*/ 	.word	0x00000000
        /*0894*/ 	.short	0x0101
        /*0896*/ 	.byte	0xff
	.zero		1


	//   ....[123]....
        /*0898*/ 	.word	0x00004400
        /*089c*/ 	.word	0x000000ff
        /*08a0*/ 	.word	0x00000000
        /*08a4*/ 	.short	0x010a
        /*08a6*/ 	.byte	0x04
	.zero		1


	//   ....[124]....
        /*08a8*/ 	.word	0x00004480
        /*08ac*/ 	.word	0x000000ff
        /*08b0*/ 	.word	0x00000210
        /*08b4*/ 	.short	0x010a
        /*08b6*/ 	.byte	0x17
	.zero		1


	//   ....[125]....
        /*08b8*/ 	.word	0x00004560
        /*08bc*/ 	.word	0x000000ff
        /*08c0*/ 	.word	0x00000000
        /*08c4*/ 	.short	0x010a
        /*08c6*/ 	.byte	0x05
	.zero		1


	//   ....[126]....
        /*08c8*/ 	.word	0x000046a0
        /*08cc*/ 	.word	0x000000ff
        /*08d0*/ 	.word	0x00000000
        /*08d4*/ 	.short	0x010a
        /*08d6*/ 	.byte	0x04
	.zero		1


	//   ....[127]....
        /*08d8*/ 	.word	0x00004890
        /*08dc*/ 	.word	0x000000ff
        /*08e0*/ 	.word	0x00000000
        /*08e4*/ 	.short	0x010a
        /*08e6*/ 	.byte	0x04
	.zero		1


	//   ....[128]....
        /*08e8*/ 	.word	0x00004920
        /*08ec*/ 	.word	0x000000ff
        /*08f0*/ 	.word	0x00000000
        /*08f4*/ 	.short	0x010a
        /*08f6*/ 	.byte	0x05
	.zero		1


	//   ....[129]....
        /*08f8*/ 	.word	0x000049b0
        /*08fc*/ 	.word	0x000000ff
        /*0900*/ 	.word	0x00000000
        /*0904*/ 	.short	0x010a
        /*0906*/ 	.byte	0x05
	.zero		1


	//   ....[130]....
        /*0908*/ 	.word	0x00004a40
        /*090c*/ 	.word	0x000000ff
        /*0910*/ 	.word	0x00000000
        /*0914*/ 	.short	0x010a
        /*0916*/ 	.byte	0x04
	.zero		1


	//   ....[131]....
        /*0918*/ 	.word	0x00004f30
        /*091c*/ 	.word	0x00000003
        /*0920*/ 	.word	0x000001d0
        /*0924*/ 	.short	0x010a
        /*0926*/ 	.byte	0xff
	.zero		1


	//   ....[132]....
        /*0928*/ 	.word	0x000050a0
        /*092c*/ 	.word	0x00000000
        /*0930*/ 	.word	0x00000000
        /*0934*/ 	.short	0x0101
        /*0936*/ 	.byte	0xff
	.zero		1


	//   ....[133]....
        /*0938*/ 	.word	0x00005560
        /*093c*/ 	.word	0x000000ff
        /*0940*/ 	.word	0x000001c8
        /*0944*/ 	.short	0x010a
        /*0946*/ 	.byte	0x11
	.zero		1


	//   ....[134]....
        /*0948*/ 	.word	0x000056f0
        /*094c*/ 	.word	0x000000ff
        /*0950*/ 	.word	0x000001b8
        /*0954*/ 	.short	0x010a
        /*0956*/ 	.byte	0x11
	.zero		1


	//   ....[135]....
        /*0958*/ 	.word	0x00005900
        /*095c*/ 	.word	0x000000ff
        /*0960*/ 	.word	0x000001b0
        /*0964*/ 	.short	0x010b
        /*0966*/ 	.byte	0x11
	.zero		1


	//   ....[136]....
        /*0968*/ 	.word	0x00005910
        /*096c*/ 	.word	0x000000ff
        /*0970*/ 	.word	0x00000000
        /*0974*/ 	.short	0x0101
        /*0976*/ 	.byte	0x30
	.zero		1


	//   ....[137]....
        /*0978*/ 	.word	0x00005950
        /*097c*/ 	.word	0x00000000
        /*0980*/ 	.word	0x000001b8
        /*0984*/ 	.short	0x010a
        /*0986*/ 	.byte	0xff
	.zero		1


	//   ....[138]....
        /*0988*/ 	.word	0x00005c80
        /*098c*/ 	.word	0x00000003
        /*0990*/ 	.word	0x000001d0
        /*0994*/ 	.short	0x010a
        /*0996*/ 	.byte	0xff
	.zero		1


	//   ....[139]....
        /*0998*/ 	.word	0x00005e00
        /*099c*/ 	.word	0x00000000
        /*09a0*/ 	.word	0x00000000
        /*09a4*/ 	.short	0x0101
        /*09a6*/ 	.byte	0xff
	.zero		1


	//   ....[140]....
        /*09a8*/ 	.word	0x00006860
        /*09ac*/ 	.word	0x000000ff
        /*09b0*/ 	.word	0x000001b0
        /*09b4*/ 	.short	0x010a
        /*09b6*/ 	.byte	0x2c
	.zero		1


	//   ....[141]....
        /*09b8*/ 	.word	0x00006870
        /*09bc*/ 	.word	0x00000010
        /*09c0*/ 	.word	0x000001f0
        /*09c4*/ 	.short	0x010a
        /*09c6*/ 	.byte	0xff
	.zero		1


	//   ....[142]....
        /*09c8*/ 	.word	0x00006a20
        /*09cc*/ 	.word	0x000000ff
        /*09d0*/ 	.word	0x000001b0
        /*09d4*/ 	.short	0x010a
        /*09d6*/ 	.byte	0x2c
	.zero		1


	//   ....[143]....
        /*09d8*/ 	.word	0x00006b00
        /*09dc*/ 	.word	0x000000ff
        /*09e0*/ 	.word	0x00000000
        /*09e4*/ 	.short	0x0101
        /*09e6*/ 	.byte	0x04
	.zero		1


	//   ....[144]....
        /*09e8*/ 	.word	0x00006b60
        /*09ec*/ 	.word	0x00000010
        /*09f0*/ 	.word	0x000001f0
        /*09f4*/ 	.short	0x010a
        /*09f6*/ 	.byte	0xff
	.zero		1


	//   ....[145]....
        /*09f8*/ 	.word	0x00006e20
        /*09fc*/ 	.word	0x000000ff
        /*0a00*/ 	.word	0x00000000
        /*0a04*/ 	.short	0x0101
        /*0a06*/ 	.byte	0x04
	.zero		1


	//   ....[146]....
        /*0a08*/ 	.word	0x00007820
        /*0a0c*/ 	.word	0x00000000
        /*0a10*/ 	.word	0x00000240
        /*0a14*/ 	.short	0x010a
        /*0a16*/ 	.byte	0xff
	.zero		1


	//   ....[147]....
        /*0a18*/ 	.word	0x00007880
        /*0a1c*/ 	.word	0x00000000
        /*0a20*/ 	.word	0x000000d8
        /*0a24*/ 	.short	0x010a
        /*0a26*/ 	.byte	0xff
	.zero		1


	//   ....[148]....
        /*0a28*/ 	.word	0x000078e0
        /*0a2c*/ 	.word	0x00000000
        /*0a30*/ 	.word	0x000000d8
        /*0a34*/ 	.short	0x010a
        /*0a36*/ 	.byte	0xff
	.zero		1


	//   ....[149]....
        /*0a38*/ 	.word	0x00007930
        /*0a3c*/ 	.word	0x00000003
        /*0a40*/ 	.word	0x000001d0
        /*0a44*/ 	.short	0x010a
        /*0a46*/ 	.byte	0xff
	.zero		1


	//   ....[150]....
        /*0a48*/ 	.word	0x00007990
        /*0a4c*/ 	.word	0x00000000
        /*0a50*/ 	.word	0x00000000
        /*0a54*/ 	.short	0x010a
        /*0a56*/ 	.byte	0xff
	.zero		1


	//   ....[151]....
        /*0a58*/ 	.word	0x000079f0
        /*0a5c*/ 	.word	0x00000000
        /*0a60*/ 	.word	0x00000000
        /*0a64*/ 	.short	0x010a
        /*0a66*/ 	.byte	0xff
	.zero		1


	//   ....[152]....
        /*0a68*/ 	.word	0x00007a50
        /*0a6c*/ 	.word	0x00000000
        /*0a70*/ 	.word	0x00000000
        /*0a74*/ 	.short	0x010a
        /*0a76*/ 	.byte	0xff
	.zero		1


	//   ....[153]....
        /*0a78*/ 	.word	0x00007ab0
        /*0a7c*/ 	.word	0x00000000
        /*0a80*/ 	.word	0x00000000
        /*0a84*/ 	.short	0x010a
        /*0a86*/ 	.byte	0xff
	.zero		1


	//   ....[154]....
        /*0a88*/ 	.word	0x00007b10
        /*0a8c*/ 	.word	0x00000000
        /*0a90*/ 	.word	0x00000000
        /*0a94*/ 	.short	0x010a
        /*0a96*/ 	.byte	0xff
	.zero		1


	//   ....[155]....
        /*0a98*/ 	.word	0x00007b70
        /*0a9c*/ 	.word	0x00000000
        /*0aa0*/ 	.word	0x00000000
        /*0aa4*/ 	.short	0x010a
        /*0aa6*/ 	.byte	0xff
	.zero		1


	//   ....[156]....
        /*0aa8*/ 	.word	0x00007bd0
        /*0aac*/ 	.word	0x00000000
        /*0ab0*/ 	.word	0x00000000
        /*0ab4*/ 	.short	0x010a
        /*0ab6*/ 	.byte	0xff
	.zero		1


	//   ....[157]....
        /*0ab8*/ 	.word	0x00007c30
        /*0abc*/ 	.word	0x00000000
        /*0ac0*/ 	.word	0x00000000
        /*0ac4*/ 	.short	0x010a
        /*0ac6*/ 	.byte	0xff
	.zero		1


	//   ....[158]....
        /*0ac8*/ 	.word	0x00007c90
        /*0acc*/ 	.word	0x00000000
        /*0ad0*/ 	.word	0x00000000
        /*0ad4*/ 	.short	0x010a
        /*0ad6*/ 	.byte	0xff
	.zero		1


	//   ....[159]....
        /*0ad8*/ 	.word	0x00007cf0
        /*0adc*/ 	.word	0x00000000
        /*0ae0*/ 	.word	0x00000000
        /*0ae4*/ 	.short	0x010a
        /*0ae6*/ 	.byte	0xff
	.zero		1


	//   ....[160]....
        /*0ae8*/ 	.word	0x00007d50
        /*0aec*/ 	.word	0x00000000
        /*0af0*/ 	.word	0x00000000
        /*0af4*/ 	.short	0x010a
        /*0af6*/ 	.byte	0xff
	.zero		1


	//   ....[161]....
        /*0af8*/ 	.word	0x00007db0
        /*0afc*/ 	.word	0x00000000
        /*0b00*/ 	.word	0x00000000
        /*0b04*/ 	.short	0x010a
        /*0b06*/ 	.byte	0xff
	.zero		1


	//   ....[162]....
        /*0b08*/ 	.word	0x00007e10
        /*0b0c*/ 	.word	0x00000000
        /*0b10*/ 	.word	0x00000000
        /*0b14*/ 	.short	0x010a
        /*0b16*/ 	.byte	0xff
	.zero		1


	//   ....[163]....
        /*0b18*/ 	.word	0x00007e70
        /*0b1c*/ 	.word	0x00000000
        /*0b20*/ 	.word	0x00000000
        /*0b24*/ 	.short	0x010a
        /*0b26*/ 	.byte	0xff
	.zero		1


	//   ....[164]....
        /*0b28*/ 	.word	0x00007ed0
        /*0b2c*/ 	.word	0x00000000
        /*0b30*/ 	.word	0x00000000
        /*0b34*/ 	.short	0x010a
        /*0b36*/ 	.byte	0xff
	.zero		1


	//   ....[165]....
        /*0b38*/ 	.word	0x00007f30
        /*0b3c*/ 	.word	0x00000000
        /*0b40*/ 	.word	0x00000000
        /*0b44*/ 	.short	0x010a
        /*0b46*/ 	.byte	0xff
	.zero		1


	//   ....[166]....
        /*0b48*/ 	.word	0x00007f90
        /*0b4c*/ 	.word	0x00000000
        /*0b50*/ 	.word	0x00000000
        /*0b54*/ 	.short	0x010a
        /*0b56*/ 	.byte	0xff
	.zero		1


	//   ....[167]....
        /*0b58*/ 	.word	0x00007ff0
        /*0b5c*/ 	.word	0x00000000
        /*0b60*/ 	.word	0x00000000
        /*0b64*/ 	.short	0x010a
        /*0b66*/ 	.byte	0xff
	.zero		1


	//   ....[168]....
        /*0b68*/ 	.word	0x00008050
        /*0b6c*/ 	.word	0x00000000
        /*0b70*/ 	.word	0x00000000
        /*0b74*/ 	.short	0x010a
        /*0b76*/ 	.byte	0xff
	.zero		1


	//   ....[169]....
        /*0b78*/ 	.word	0x000080b0
        /*0b7c*/ 	.word	0x00000000
        /*0b80*/ 	.word	0x00000000
        /*0b84*/ 	.short	0x010a
        /*0b86*/ 	.byte	0xff
	.zero		1


	//   ....[170]....
        /*0b88*/ 	.word	0x00008110
        /*0b8c*/ 	.word	0x00000000
        /*0b90*/ 	.word	0x00000000
        /*0b94*/ 	.short	0x010a
        /*0b96*/ 	.byte	0xff
	.zero		1


	//   ....[171]....
        /*0b98*/ 	.word	0x00008170
        /*0b9c*/ 	.word	0x00000000
        /*0ba0*/ 	.word	0x00000000
        /*0ba4*/ 	.short	0x010a
        /*0ba6*/ 	.byte	0xff
	.zero		1


	//   ....[172]....
        /*0ba8*/ 	.word	0x000081d0
        /*0bac*/ 	.word	0x00000000
        /*0bb0*/ 	.word	0x00000000
        /*0bb4*/ 	.short	0x010a
        /*0bb6*/ 	.byte	0xff
	.zero		1


	//   ....[173]....
        /*0bb8*/ 	.word	0x00008230
        /*0bbc*/ 	.word	0x00000000
        /*0bc0*/ 	.word	0x00000000
        /*0bc4*/ 	.short	0x010a
        /*0bc6*/ 	.byte	0xff
	.zero		1


	//   ....[174]....
        /*0bc8*/ 	.word	0x00008290
        /*0bcc*/ 	.word	0x00000000
        /*0bd0*/ 	.word	0x00000000
        /*0bd4*/ 	.short	0x010a
        /*0bd6*/ 	.byte	0xff
	.zero		1


	//   ....[175]....
        /*0bd8*/ 	.word	0x000082f0
        /*0bdc*/ 	.word	0x00000000
        /*0be0*/ 	.word	0x00000000
        /*0be4*/ 	.short	0x010a
        /*0be6*/ 	.byte	0xff
	.zero		1


	//   ....[176]....
        /*0be8*/ 	.word	0x00008340
        /*0bec*/ 	.word	0x00000002
        /*0bf0*/ 	.word	0x00000230
        /*0bf4*/ 	.short	0x010a
        /*0bf6*/ 	.byte	0xff
	.zero		1


	//   ....[177]....
        /*0bf8*/ 	.word	0x000083a0
        /*0bfc*/ 	.word	0x00000002
        /*0c00*/ 	.word	0x000001e0
        /*0c04*/ 	.short	0x010a
        /*0c06*/ 	.byte	0xff
	.zero		1


	//   ....[178]....
        /*0c08*/ 	.word	0x000083f0
        /*0c0c*/ 	.word	0x00000002
        /*0c10*/ 	.word	0x000001d0
        /*0c14*/ 	.short	0x010a
        /*0c16*/ 	.byte	0xff
	.zero		1


	//   ....[179]....
        /*0c18*/ 	.word	0x00008450
        /*0c1c*/ 	.word	0x00000000
        /*0c20*/ 	.word	0x000001e0
        /*0c24*/ 	.short	0x010a
        /*0c26*/ 	.byte	0xff
	.zero		1


	//   ....[180]....
        /*0c28*/ 	.word	0x000084a0
        /*0c2c*/ 	.word	0x00000000
        /*0c30*/ 	.word	0x000001d0
        /*0c34*/ 	.short	0x010a
        /*0c36*/ 	.byte	0xff
	.zero		1


	//   ....[181]....
        /*0c38*/ 	.word	0x00008500
        /*0c3c*/ 	.word	0x00000002
        /*0c40*/ 	.word	0x00000210
        /*0c44*/ 	.short	0x010a
        /*0c46*/ 	.byte	0xff
	.zero		1


	//   ....[182]....
        /*0c48*/ 	.word	0x00008560
        /*0c4c*/ 	.word	0x00000000
        /*0c50*/ 	.word	0x00000000
        /*0c54*/ 	.short	0x010a
        /*0c56*/ 	.byte	0xff
	.zero		1


	//   ....[183]....
        /*0c58*/ 	.word	0x000085c0
        /*0c5c*/ 	.word	0x00000000
        /*0c60*/ 	.word	0x00000000
        /*0c64*/ 	.short	0x010a
        /*0c66*/ 	.byte	0xff
	.zero		1


	//   ....[184]....
        /*0c68*/ 	.word	0x00008620
        /*0c6c*/ 	.word	0x00000000
        /*0c70*/ 	.word	0x00000000
        /*0c74*/ 	.short	0x010a
        /*0c76*/ 	.byte	0xff
	.zero		1


	//   ....[185]....
        /*0c78*/ 	.word	0x00008680
        /*0c7c*/ 	.word	0x00000000
        /*0c80*/ 	.word	0x00000000
        /*0c84*/ 	.short	0x010a
        /*0c86*/ 	.byte	0xff
	.zero		1


	//   ....[186]....
        /*0c88*/ 	.word	0x000086e0
        /*0c8c*/ 	.word	0x00000000
        /*0c90*/ 	.word	0x00000000
        /*0c94*/ 	.short	0x010a
        /*0c96*/ 	.byte	0xff
	.zero		1


	//   ....[187]....
        /*0c98*/ 	.word	0x00008730
        /*0c9c*/ 	.word	0x00000003
        /*0ca0*/ 	.word	0x000001d0
        /*0ca4*/ 	.short	0x010a
        /*0ca6*/ 	.byte	0xff
	.zero		1


	//   ....[188]....
        /*0ca8*/ 	.word	0x00008790
        /*0cac*/ 	.word	0x00000000
        /*0cb0*/ 	.word	0x000001c8
        /*0cb4*/ 	.short	0x010a
        /*0cb6*/ 	.byte	0xff
	.zero		1


	//   ....[189]....
        /*0cb8*/ 	.word	0x000087f0
        /*0cbc*/ 	.word	0x00000000
        /*0cc0*/ 	.word	0x000001b8
        /*0cc4*/ 	.short	0x010a
        /*0cc6*/ 	.byte	0xff
	.zero		1


	//   ....[190]....
        /*0cc8*/ 	.word	0x00008840
        /*0ccc*/ 	.word	0x00000003
        /*0cd0*/ 	.word	0x000001d0
        /*0cd4*/ 	.short	0x010a
        /*0cd6*/ 	.byte	0xff
	.zero		1


	//   ....[191]....
        /*0cd8*/ 	.word	0x000088a0
        /*0cdc*/ 	.word	0x00000000
        /*0ce0*/ 	.word	0x000001b0
        /*0ce4*/ 	.short	0x010a
        /*0ce6*/ 	.byte	0xff
	.zero		1


	//   ....[192]....
        /*0ce8*/ 	.word	0x000088f0
        /*0cec*/ 	.word	0x00000010
        /*0cf0*/ 	.word	0x000001f0
        /*0cf4*/ 	.short	0x010a
        /*0cf6*/ 	.byte	0xff
	.zero		1


	//----- nvinfo : EIATTR_NUM_MBARRIERS
	.align		4
.L_47:
        /*0cf8*/ 	.byte	0x03, 0x38
        /*0cfa*/ 	.short	0x004a


	//----- nvinfo : EIATTR_EXIT_INSTR_OFFSETS
	.align		4
        /*0cfc*/ 	.byte	0x04, 0x1c
        /*0cfe*/ 	.short	(.L_49 - .L_48)


	//   ....[0]....
.L_48:
        /*0d00*/ 	.word	0x000038c0


	//   ....[1]....
        /*0d04*/ 	.word	0x00003db0


	//   ....[2]....
        /*0d08*/ 	.word	0x00003e10


	//   ....[3]....
        /*0d0c*/ 	.word	0x00004ca0


	//   ....[4]....
        /*0d10*/ 	.word	0x00005980


	//   ....[5]....
        /*0d14*/ 	.word	0x000059c0


	//   ....[6]....
        /*0d18*/ 	.word	0x00007810


	//----- nvinfo : EIATTR_MAX_THREADS
	.align		4
.L_49:
        /*0d1c*/ 	.byte	0x04, 0x05
        /*0d1e*/ 	.short	(.L_51 - .L_50)
.L_50:
        /*0d20*/ 	.word	0x00000100
        /*0d24*/ 	.word	0x00000001
        /*0d28*/ 	.word	0x00000001


	//----- nvinfo : EIATTR_CRS_STACK_SIZE
	.align		4
.L_51:
        /*0d2c*/ 	.byte	0x04, 0x1e
        /*0d2e*/ 	.short	(.L_53 - .L_52)
.L_52:
        /*0d30*/ 	.word	0x00000000


	//----- nvinfo : EIATTR_CBANK_PARAM_SIZE
	.align		4
.L_53:
        /*0d34*/ 	.byte	0x03, 0x19
        /*0d36*/ 	.short	0x0800


	//----- nvinfo : EIATTR_PARAM_CBANK
	.align		4
        /*0d38*/ 	.byte	0x04, 0x0a
        /*0d3a*/ 	.short	(.L_55 - .L_54)
	.align		4
.L_54:
        /*0d3c*/ 	.word	index@(.nv.constant0._ZN7cutlass13device_kernelINS_4gemm6kernel13GemmUniversalIN4cute5tupleIJiiiiEEENS1_10collective13CollectiveMmaINS1_35MainloopSm100TmaUmmaWarpSpecializedILi27ELi2ELi4ENS5_IJNS4_1CILi4EEENSA_ILi1EEESC_EEEEENS5_IJNSA_ILi64EEESF_SF_EEEaNS5_IJlSC_lEEEaSH_NS4_8TiledMMAINS4_8MMA_AtomIJNS4_15SM100_MMA_S8_SSIaaiLi64ELi64ELNS4_4UMMA5MajorE0ELSM_0ELNSL_8SaturateE0EEEEEENS4_6LayoutINS5_IJSC_SC_SC_EEENS5_IJNSA_ILi0EEESS_SS_EEEEENS5_IJNS4_10UnderscoreESV_SV_EEEEENS4_13SM90_TMA_LOADENS4_14ComposedLayoutINS4_7SwizzleILi2ELi4ELi3EEENS4_18smem_ptr_flag_bitsILi8EEENSQ_INS5_IJNSA_ILi8EEESF_EEENS5_IJSF_SC_EEEEEEEvNS4_8identityENS4_23SM90_TMA_LOAD_MULTICASTES18_vS19_EENS_8epilogue10collective18CollectiveEpilogueINS1C_23Sm100TmaWarpSpecializedILi1ELi1ELi32ELb0ELb0EEEJSG_NS5_IJNSQ_ISF_SC_EES1H_EEEaSH_aSH_NS1C_6fusion15FusionCallbacksIS1G_NS1J_17LinearCombinationIaiaiLNS_15FloatRoundStyleE2EEESG_S1I_JEEENS4_5SM1004TMEM4LOAD26SM100_TMEM_LOAD_16dp32b32xESY_S18_NS4_39AutoVectorizingCopyWithAssumedAlignmentILi128EEENS4_14SM90_TMA_STOREES18_S1U_S1U_EEEvvEEEEvNT_6ParamsE)
        /*0d40*/ 	.short	0x0380
        /*0d42*/ 	.short	0x0800


	//----- nvinfo : EIATTR_SW_WAR
	.align		4
.L_55:
        /*0d44*/ 	.byte	0x04, 0x36
        /*0d46*/ 	.short	(.L_57 - .L_56)
.L_56:
        /*0d48*/ 	.word	0x00000008
.L_57:


//--------------------- .nv.callgraph             --------------------------
	.section	.nv.callgraph,"",@"SHT_CUDA_CALLGRAPH"
	.align	4
	.sectionentsize	8
	.align		4
        /*0000*/ 	.word	0x00000000
	.align		4
        /*0004*/ 	.word	0xffffffff
	.align		4
        /*0008*/ 	.word	index@(_ZN7cutlass13device_kernelINS_4gemm6kernel13GemmUniversalIN4cute5tupleIJiiiiEEENS1_10collective13CollectiveMmaINS1_35MainloopSm100TmaUmmaWarpSpecializedILi27ELi2ELi4ENS5_IJNS4_1CILi4EEENSA_ILi1EEESC_EEEEENS5_IJNSA_ILi64EEESF_SF_EEEaNS5_IJlSC_lEEEaSH_NS4_8TiledMMAINS4_8MMA_AtomIJNS4_15SM100_MMA_S8_SSIaaiLi64ELi64ELNS4_4UMMA5MajorE0ELSM_0ELNSL_8SaturateE0EEEEEENS4_6LayoutINS5_IJSC_SC_SC_EEENS5_IJNSA_ILi0EEESS_SS_EEEEENS5_IJNS4_10UnderscoreESV_SV_EEEEENS4_13SM90_TMA_LOADENS4_14ComposedLayoutINS4_7SwizzleILi2ELi4ELi3EEENS4_18smem_ptr_flag_bitsILi8EEENSQ_INS5_IJNSA_ILi8EEESF_EEENS5_IJSF_SC_EEEEEEEvNS4_8identityENS4_23SM90_TMA_LOAD_MULTICASTES18_vS19_EENS_8epilogue10collective18CollectiveEpilogueINS1C_23Sm100TmaWarpSpecializedILi1ELi1ELi32ELb0ELb0EEEJSG_NS5_IJNSQ_ISF_SC_EES1H_EEEaSH_aSH_NS1C_6fusion15FusionCallbacksIS1G_NS1J_17LinearCombinationIaiaiLNS_15FloatRoundStyleE2EEESG_S1I_JEEENS4_5SM1004TMEM4LOAD26SM100_TMEM_LOAD_16dp32b32xESY_S18_NS4_39AutoVectorizingCopyWithAssumedAlignmentILi128EEENS4_14SM90_TMA_STOREES18_S1U_S1U_EEEvvEEEEvNT_6ParamsE)
	.align		4
        /*000c*/ 	.word	index@(__assertfail)
	.align		4
        /*0010*/ 	.word	0x00000000
	.align		4
        /*0014*/ 	.word	0xfffffffe
	.align		4
        /*0018*/ 	.word	0x00000000
	.align		4
        /*001c*/ 	.word	0xfffffffd
	.align		4
        /*0020*/ 	.word	0x00000000
	.align		4
        /*0024*/ 	.word	0xfffffffc


//--------------------- .nv.constant4             --------------------------
	.section	.nv.constant4,"a",@progbits
	.align	8
	.align		8
.nv.constant4:
        /*0000*/ 	.dword	__assertfail
	.align		8
        /*0008*/ 	.dword	__unnamed_1
	.align		8
        /*0010*/ 	.dword	__unnamed_2
	.align		8
        /*0018*/ 	.dword	_ZN40_INTERNAL_f7b72f1a_4_k_cu_8896b3e4_265104cuda3std3__45__cpo5beginE
	.align		8
        /*0020*/ 	.dword	_ZN40_INTERNAL_f7b72f1a_4_k_cu_8896b3e4_265104cuda3std3__45__cpo3endE
	.align		8
        /*0028*/ 	.dword	_ZN40_INTERNAL_f7b72f1a_4_k_cu_8896b3e4_265104cuda3std3__45__cpo6cbeginE
	.align		8
        /*0030*/ 	.dword	_ZN40_INTERNAL_f7b72f1a_4_k_cu_8896b3e4_265104cuda3std3__45__cpo4cendE
	.align		8
        /*0038*/ 	.dword	_ZN40_INTERNAL_f7b72f1a_4_k_cu_8896b3e4_265104cuda3std3__442_GLOBAL__N__f7b72f1a_4_k_cu_8896b3e4_265106ignoreE
	.align		8
        /*0040*/ 	.dword	_ZN40_INTERNAL_f7b72f1a_4_k_cu_8896b3e4_265104cuda3std3__419piecewise_constructE
	.align		8
        /*0048*/ 	.dword	_ZN40_INTERNAL_f7b72f1a_4_k_cu_8896b3e4_265104cuda3std3__48in_placeE
	.align		8
        /*0050*/ 	.dword	_ZN40_INTERNAL_f7b72f1a_4_k_cu_8896b3e4_265104cuda3std6ranges3__45__cpo4swapE
	.align		8
        /*0058*/ 	.dword	_ZN40_INTERNAL_f7b72f1a_4_k_cu_8896b3e4_265104cuda3std6ranges3__45__cpo9iter_moveE
	.align		8
        /*0060*/ 	.dword	_ZN40_INTERNAL_f7b72f1a_4_k_cu_8896b3e4_265104cute7productE
	.align		8
        /*0068*/ 	.dword	_ZN40_INTERNAL_f7b72f1a_4_k_cu_8896b3e4_265104cute1_E
	.align		8
        /*0070*/ 	.dword	$str$25
	.align		8
        /*0078*/ 	.dword	$str$26
	.align		8
        /*0080*/ 	.dword	$str$27
	.align		8
        /*0088*/ 	.dword	$str$28


//--------------------- .text._ZN7cutlass13device_kernelINS_4gemm6kernel13GemmUniversalIN4cute5tupleIJiiiiEEENS1_10collective13CollectiveMmaINS1_35MainloopSm100TmaUmmaWarpSpecializedILi27ELi2ELi4ENS5_IJNS4_1CILi4EEENSA_ILi1EEESC_EEEEENS5_IJNSA_ILi64EEESF_SF_EEEaNS5_IJlSC_lEEEaSH_NS4_8TiledMMAINS4_8MMA_AtomIJNS4_15SM100_MMA_S8_SSIaaiLi64ELi64ELNS4_4UMMA5MajorE0ELSM_0ELNSL_8SaturateE0EEEEEENS4_6LayoutINS5_IJSC_SC_SC_EEENS5_IJNSA_ILi0EEESS_SS_EEEEENS5_IJNS4_10UnderscoreESV_SV_EEEEENS4_13SM90_TMA_LOADENS4_14ComposedLayoutINS4_7SwizzleILi2ELi4ELi3EEENS4_18smem_ptr_flag_bitsILi8EEENSQ_INS5_IJNSA_ILi8EEESF_EEENS5_IJSF_SC_EEEEEEEvNS4_8identityENS4_23SM90_TMA_LOAD_MULTICASTES18_vS19_EENS_8epilogue10collective18CollectiveEpilogueINS1C_23Sm100TmaWarpSpecializedILi1ELi1ELi32ELb0ELb0EEEJSG_NS5_IJNSQ_ISF_SC_EES1H_EEEaSH_aSH_NS1C_6fusion15FusionCallbacksIS1G_NS1J_17LinearCombinationIaiaiLNS_15FloatRoundStyleE2EEESG_S1I_JEEENS4_5SM1004TMEM4LOAD26SM100_TMEM_LOAD_16dp32b32xESY_S18_NS4_39AutoVectorizingCopyWithAssumedAlignmentILi128EEENS4_14SM90_TMA_STOREES18_S1U_S1U_EEEvvEEEEvNT_6ParamsE --------------------------
	.section	.text._ZN7cutlass13device_kernelINS_4gemm6kernel13GemmUniversalIN4cute5tupleIJiiiiEEENS1_10collective13CollectiveMmaINS1_35MainloopSm100TmaUmmaWarpSpecializedILi27ELi2ELi4ENS5_IJNS4_1CILi4EEENSA_ILi1EEESC_EEEEENS5_IJNSA_ILi64EEESF_SF_EEEaNS5_IJlSC_lEEEaSH_NS4_8TiledMMAINS4_8MMA_AtomIJNS4_15SM100_MMA_S8_SSIaaiLi64ELi64ELNS4_4UMMA5MajorE0ELSM_0ELNSL_8SaturateE0EEEEEENS4_6LayoutINS5_IJSC_SC_SC_EEENS5_IJNSA_ILi0EEESS_SS_EEEEENS5_IJNS4_10UnderscoreESV_SV_EEEEENS4_13SM90_TMA_LOADENS4_14ComposedLayoutINS4_7SwizzleILi2ELi4ELi3EEENS4_18smem_ptr_flag_bitsILi8EEENSQ_INS5_IJNSA_ILi8EEESF_EEENS5_IJSF_SC_EEEEEEEvNS4_8identityENS4_23SM90_TMA_LOAD_MULTICASTES18_vS19_EENS_8epilogue10collective18CollectiveEpilogueINS1C_23Sm100TmaWarpSpecializedILi1ELi1ELi32ELb0ELb0EEEJSG_NS5_IJNSQ_ISF_SC_EES1H_EEEaSH_aSH_NS1C_6fusion15FusionCallbacksIS1G_NS1J_17LinearCombinationIaiaiLNS_15FloatRoundStyleE2EEESG_S1I_JEEENS4_5SM1004TMEM4LOAD26SM100_TMEM_LOAD_16dp32b32xESY_S18_NS4_39AutoVectorizingCopyWithAssumedAlignmentILi128EEENS4_14SM90_TMA_STOREES18_S1U_S1U_EEEvvEEEEvNT_6ParamsE,"ax",@progbits
	.align	128
.text._ZN7cutlass13device_kernelINS_4gemm6kernel13GemmUniversalIN4cute5tupleIJiiiiEEENS1_10collective13CollectiveMmaINS1_35MainloopSm100TmaUmmaWarpSpecializedILi27ELi2ELi4ENS5_IJNS4_1CILi4EEENSA_ILi1EEESC_EEEEENS5_IJNSA_ILi64EEESF_SF_EEEaNS5_IJlSC_lEEEaSH_NS4_8TiledMMAINS4_8MMA_AtomIJNS4_15SM100_MMA_S8_SSIaaiLi64ELi64ELNS4_4UMMA5MajorE0ELSM_0ELNSL_8SaturateE0EEEEEENS4_6LayoutINS5_IJSC_SC_SC_EEENS5_IJNSA_ILi0EEESS_SS_EEEEENS5_IJNS4_10UnderscoreESV_SV_EEEEENS4_13SM90_TMA_LOADENS4_14ComposedLayoutINS4_7SwizzleILi2ELi4ELi3EEENS4_18smem_ptr_flag_bitsILi8EEENSQ_INS5_IJNSA_ILi8EEESF_EEENS5_IJSF_SC_EEEEEEEvNS4_8identityENS4_23SM90_TMA_LOAD_MULTICASTES18_vS19_EENS_8epilogue10collective18CollectiveEpilogueINS1C_23Sm100TmaWarpSpecializedILi1ELi1ELi32ELb0ELb0EEEJSG_NS5_IJNSQ_ISF_SC_EES1H_EEEaSH_aSH_NS1C_6fusion15FusionCallbacksIS1G_NS1J_17LinearCombinationIaiaiLNS_15FloatRoundStyleE2EEESG_S1I_JEEENS4_5SM1004TMEM4LOAD26SM100_TMEM_LOAD_16dp32b32xESY_S18_NS4_39AutoVectorizingCopyWithAssumedAlignmentILi128EEENS4_14SM90_TMA_STOREES18_S1U_S1U_EEEvvEEEEvNT_6ParamsE:
        .type           _ZN7cutlass13device_kernelINS_4gemm6kernel13GemmUniversalIN4cute5tupleIJiiiiEEENS1_10collective13CollectiveMmaINS1_35MainloopSm100TmaUmmaWarpSpecializedILi27ELi2ELi4ENS5_IJNS4_1CILi4EEENSA_ILi1EEESC_EEEEENS5_IJNSA_ILi64EEESF_SF_EEEaNS5_IJlSC_lEEEaSH_NS4_8TiledMMAINS4_8MMA_AtomIJNS4_15SM100_MMA_S8_SSIaaiLi64ELi64ELNS4_4UMMA5MajorE0ELSM_0ELNSL_8SaturateE0EEEEEENS4_6LayoutINS5_IJSC_SC_SC_EEENS5_IJNSA_ILi0EEESS_SS_EEEEENS5_IJNS4_10UnderscoreESV_SV_EEEEENS4_13SM90_TMA_LOADENS4_14ComposedLayoutINS4_7SwizzleILi2ELi4ELi3EEENS4_18smem_ptr_flag_bitsILi8EEENSQ_INS5_IJNSA_ILi8EEESF_EEENS5_IJSF_SC_EEEEEEEvNS4_8identityENS4_23SM90_TMA_LOAD_MULTICASTES18_vS19_EENS_8epilogue10collective18CollectiveEpilogueINS1C_23Sm100TmaWarpSpecializedILi1ELi1ELi32ELb0ELb0EEEJSG_NS5_IJNSQ_ISF_SC_EES1H_EEEaSH_aSH_NS1C_6fusion15FusionCallbacksIS1G_NS1J_17LinearCombinationIaiaiLNS_15FloatRoundStyleE2EEESG_S1I_JEEENS4_5SM1004TMEM4LOAD26SM100_TMEM_LOAD_16dp32b32xESY_S18_NS4_39AutoVectorizingCopyWithAssumedAlignmentILi128EEENS4_14SM90_TMA_STOREES18_S1U_S1U_EEEvvEEEEvNT_6ParamsE,@function
        .size           _ZN7cutlass13device_kernelINS_4gemm6kernel13GemmUniversalIN4cute5tupleIJiiiiEEENS1_10collective13CollectiveMmaINS1_35MainloopSm100TmaUmmaWarpSpecializedILi27ELi2ELi4ENS5_IJNS4_1CILi4EEENSA_ILi1EEESC_EEEEENS5_IJNSA_ILi64EEESF_SF_EEEaNS5_IJlSC_lEEEaSH_NS4_8TiledMMAINS4_8MMA_AtomIJNS4_15SM100_MMA_S8_SSIaaiLi64ELi64ELNS4_4UMMA5MajorE0ELSM_0ELNSL_8SaturateE0EEEEEENS4_6LayoutINS5_IJSC_SC_SC_EEENS5_IJNSA_ILi0EEESS_SS_EEEEENS5_IJNS4_10UnderscoreESV_SV_EEEEENS4_13SM90_TMA_LOADENS4_14ComposedLayoutINS4_7SwizzleILi2ELi4ELi3EEENS4_18smem_ptr_flag_bitsILi8EEENSQ_INS5_IJNSA_ILi8EEESF_EEENS5_IJSF_SC_EEEEEEEvNS4_8identityENS4_23SM90_TMA_LOAD_MULTICASTES18_vS19_EENS_8epilogue10collective18CollectiveEpilogueINS1C_23Sm100TmaWarpSpecializedILi1ELi1ELi32ELb0ELb0EEEJSG_NS5_IJNSQ_ISF_SC_EES1H_EEEaSH_aSH_NS1C_6fusion15FusionCallbacksIS1G_NS1J_17LinearCombinationIaiaiLNS_15FloatRoundStyleE2EEESG_S1I_JEEENS4_5SM1004TMEM4LOAD26SM100_TMEM_LOAD_16dp32b32xESY_S18_NS4_39AutoVectorizingCopyWithAssumedAlignmentILi128EEENS4_14SM90_TMA_STOREES18_S1U_S1U_EEEvvEEEEvNT_6ParamsE,(.L_x_205 - _ZN7cutlass13device_kernelINS_4gemm6kernel13GemmUniversalIN4cute5tupleIJiiiiEEENS1_10collective13CollectiveMmaINS1_35MainloopSm100TmaUmmaWarpSpecializedILi27ELi2ELi4ENS5_IJNS4_1CILi4EEENSA_ILi1EEESC_EEEEENS5_IJNSA_ILi64EEESF_SF_EEEaNS5_IJlSC_lEEEaSH_NS4_8TiledMMAINS4_8MMA_AtomIJNS4_15SM100_MMA_S8_SSIaaiLi64ELi64ELNS4_4UMMA5MajorE0ELSM_0ELNSL_8SaturateE0EEEEEENS4_6LayoutINS5_IJSC_SC_SC_EEENS5_IJNSA_ILi0EEESS_SS_EEEEENS5_IJNS4_10UnderscoreESV_SV_EEEEENS4_13SM90_TMA_LOADENS4_14ComposedLayoutINS4_7SwizzleILi2ELi4ELi3EEENS4_18smem_ptr_flag_bitsILi8EEENSQ_INS5_IJNSA_ILi8EEESF_EEENS5_IJSF_SC_EEEEEEEvNS4_8identityENS4_23SM90_TMA_LOAD_MULTICASTES18_vS19_EENS_8epilogue10collective18CollectiveEpilogueINS1C_23Sm100TmaWarpSpecializedILi1ELi1ELi32ELb0ELb0EEEJSG_NS5_IJNSQ_ISF_SC_EES1H_EEEaSH_aSH_NS1C_6fusion15FusionCallbacksIS1G_NS1J_17LinearCombinationIaiaiLNS_15FloatRoundStyleE2EEESG_S1I_JEEENS4_5SM1004TMEM4LOAD26SM100_TMEM_LOAD_16dp32b32xESY_S18_NS4_39AutoVectorizingCopyWithAssumedAlignmentILi128EEENS4_14SM90_TMA_STOREES18_S1U_S1U_EEEvvEEEEvNT_6ParamsE)
        .other          _ZN7cutlass13device_kernelINS_4gemm6kernel13GemmUniversalIN4cute5tupleIJiiiiEEENS1_10collective13CollectiveMmaINS1_35MainloopSm100TmaUmmaWarpSpecializedILi27ELi2ELi4ENS5_IJNS4_1CILi4EEENSA_ILi1EEESC_EEEEENS5_IJNSA_ILi64EEESF_SF_EEEaNS5_IJlSC_lEEEaSH_NS4_8TiledMMAINS4_8MMA_AtomIJNS4_15SM100_MMA_S8_SSIaaiLi64ELi64ELNS4_4UMMA5MajorE0ELSM_0ELNSL_8SaturateE0EEEEEENS4_6LayoutINS5_IJSC_SC_SC_EEENS5_IJNSA_ILi0EEESS_SS_EEEEENS5_IJNS4_10UnderscoreESV_SV_EEEEENS4_13SM90_TMA_LOADENS4_14ComposedLayoutINS4_7SwizzleILi2ELi4ELi3EEENS4_18smem_ptr_flag_bitsILi8EEENSQ_INS5_IJNSA_ILi8EEESF_EEENS5_IJSF_SC_EEEEEEEvNS4_8identityENS4_23SM90_TMA_LOAD_MULTICASTES18_vS19_EENS_8epilogue10collective18CollectiveEpilogueINS1C_23Sm100TmaWarpSpecializedILi1ELi1ELi32ELb0ELb0EEEJSG_NS5_IJNSQ_ISF_SC_EES1H_EEEaSH_aSH_NS1C_6fusion15FusionCallbacksIS1G_NS1J_17LinearCombinationIaiaiLNS_15FloatRoundStyleE2EEESG_S1I_JEEENS4_5SM1004TMEM4LOAD26SM100_TMEM_LOAD_16dp32b32xESY_S18_NS4_39AutoVectorizingCopyWithAssumedAlignmentILi128EEENS4_14SM90_TMA_STOREES18_S1U_S1U_EEEvvEEEEvNT_6ParamsE,@"STO_CUDA_ENTRY STV_DEFAULT"
_ZN7cutlass13device_kernelINS_4gemm6kernel13GemmUniversalIN4cute5tupleIJiiiiEEENS1_10collective13CollectiveMmaINS1_35MainloopSm100TmaUmmaWarpSpecializedILi27ELi2ELi4ENS5_IJNS4_1CILi4EEENSA_ILi1EEESC_EEEEENS5_IJNSA_ILi64EEESF_SF_EEEaNS5_IJlSC_lEEEaSH_NS4_8TiledMMAINS4_8MMA_AtomIJNS4_15SM100_MMA_S8_SSIaaiLi64ELi64ELNS4_4UMMA5MajorE0ELSM_0ELNSL_8SaturateE0EEEEEENS4_6LayoutINS5_IJSC_SC_SC_EEENS5_IJNSA_ILi0EEESS_SS_EEEEENS5_IJNS4_10UnderscoreESV_SV_EEEEENS4_13SM90_TMA_LOADENS4_14ComposedLayoutINS4_7SwizzleILi2ELi4ELi3EEENS4_18smem_ptr_flag_bitsILi8EEENSQ_INS5_IJNSA_ILi8EEESF_EEENS5_IJSF_SC_EEEEEEEvNS4_8identityENS4_23SM90_TMA_LOAD_MULTICASTES18_vS19_EENS_8epilogue10collective18CollectiveEpilogueINS1C_23Sm100TmaWarpSpecializedILi1ELi1ELi32ELb0ELb0EEEJSG_NS5_IJNSQ_ISF_SC_EES1H_EEEaSH_aSH_NS1C_6fusion15FusionCallbacksIS1G_NS1J_17LinearCombinationIaiaiLNS_15FloatRoundStyleE2EEESG_S1I_JEEENS4_5SM1004TMEM4LOAD26SM100_TMEM_LOAD_16dp32b32xESY_S18_NS4_39AutoVectorizingCopyWithAssumedAlignmentILi128EEENS4_14SM90_TMA_STOREES18_S1U_S1U_EEEvvEEEEvNT_6ParamsE:
[----:B------:R-:W1:Y:S01]  /*0000*/  LDC R1, c[0x0][0x37c] ;  /* 0x0000df00ff017b82 */ /* 0x000e620000000800 */
[----:B------:R-:W2:Y:S01]  /*0010*/  S2R R69, SR_TID.X ;  /* 0x0000000000457919 */ /* 0x000ea20000002100 */
[----:B------:R-:W3:Y:S01]  /*0020*/  LDCU.64 UR8, c[0x0][0x890] ;  /* 0x00011200ff0877ac */ /* 0x000ee20008000a00 */
[----:B------:R-:W-:Y:S02]  /*0030*/  PRMT R80, RZ, 0x7610, R80 ;  /* 0x00007610ff507816 */ /* 0x000fe40000000050 */
[----:B------:R-:W-:Y:S01]  /*0040*/  ELECT P3, URZ, PT ;  /* 0x0000000000ff782f */ /* 0x000fe20003860000 */
[----:B---3--:R-:W-:-:S04]  /*0050*/  UISETP.NE.U32.AND UP0, UPT, UR8, URZ, UPT ;  /* 0x000000ff0800728c */ /* 0x008fc8000bf05070 */
[----:B------:R-:W-:Y:S01]  /*0060*/  UISETP.NE.AND.EX UP0, UPT, UR9, URZ, UPT, UP0 ;  /* 0x000000ff0900728c */ /* 0x000fe2000bf05300 */
[----:B--2---:R-:W-:-:S05]  /*0070*/  SHF.R.U32.HI R81, RZ, 0x5, R69 ;  /* 0x00000005ff517819 */ /* 0x004fca0000011645 */
[----:B------:R-:W2:Y:S02]  /*0080*/  SHFL.IDX PT, R0, R81, RZ, 0x1f ;  /* 0x00001fff51007589 */ /* 0x000ea400000e0000 */
[----:B--2---:R-:W-:Y:S01]  /*0090*/  R2UR UR18, R0 ;  /* 0x00000000001272ca */ /* 0x004fe200000e0000 */
[----:B-1----:R-:W-:-:S14]  /*00a0*/  BRA.U UP0, `(.L_x_0) ;  /* 0x0000000100307547 */ /* 0x002fdc000b800000 */
[----:B------:R-:W1:Y:S02]  /*00b0*/  LDCU.64 UR4, c[0x0][0x888] ;  /* 0x00011100ff0477ac */ /* 0x000e640008000a00 */
[----:B-1----:R-:W-:-:S04]  /*00c0*/  UISETP.NE.U32.AND UP0, UPT, UR4, URZ, UPT ;  /* 0x000000ff0400728c */ /* 0x002fc8000bf05070 */
[----:B------:R-:W-:-:S09]  /*00d0*/  UISETP.NE.AND.EX UP0, UPT, UR5, URZ, UPT, UP0 ;  /* 0x000000ff0500728c */ /* 0x000fd2000bf05300 */
[----:B------:R-:W-:Y:S05]  /*00e0*/  BRA.U !UP0, `(.L_x_1) ;  /* 0x0000000108147547 */ /* 0x000fea000b800000 */
[----:B------:R-:W1:Y:S01]  /*00f0*/  LDC.64 R2, c[0x0][0x888] ;  /* 0x00022200ff027b82 */ /* 0x000e620000000a00 */
[----:B------:R-:W1:Y:S02]  /*0100*/  LDCU.64 UR4, c[0x0][0x358] ;  /* 0x00006b00ff0477ac */ /* 0x000e640008000a00 */
[----:B-1----:R1:W5:Y:S01]  /*0110*/  LDG.E R39, desc[UR4][R2.64] ;  /* 0x0000000402277981 */ /* 0x002362000c1e1900 */
[----:B------:R-:W-:Y:S01]  /*0120*/  HFMA2 R80, -RZ, RZ, 0, 5.9604644775390625e-08 ;  /* 0x00000001ff507431 */ /* 0x000fe200000001ff */
[----:B------:R-:W-:Y:S05]  /*0130*/  BRA `(.L_x_0) ;  /* 0x00000000000c7947 */ /* 0x000fea0003800000 */
.L_x_1:
[----:B------:R-:W1:Y:S01]  /*0140*/  LDCU UR4, c[0x0][0x880] ;  /* 0x00011000ff0477ac */ /* 0x000e620008000800 */
[----:B------:R-:W-:Y:S01]  /*0150*/  HFMA2 R80, -RZ, RZ, 0, 5.9604644775390625e-08 ;  /* 0x00000001ff507431 */ /* 0x000fe200000001ff */
[----:B-1----:R-:W-:-:S07]  /*0160*/  MOV R39, UR4 ;  /* 0x0000000400277c02 */ /* 0x002fce0008000f00 */
.L_x_0:
[----:B------:R-:W2:Y:S02]  /*0170*/  LDCU.64 UR4, c[0x0][0x8b0] ;  /* 0x00011600ff0477ac */ /* 0x000ea40008000a00 */
[----:B--2---:R-:W-:-:S04]  /*0180*/  UISETP.NE.U32.AND UP0, UPT, UR4, URZ, UPT ;  /* 0x000000ff0400728c */ /* 0x004fc8000bf05070 */
[----:B------:R-:W-:-:S09]  /*0190*/  UISETP.NE.AND.EX UP0, UPT, UR5, URZ, UPT, UP0 ;  /* 0x000000ff0500728c */ /* 0x000fd2000bf05300 */
[----:B------:R-:W-:Y:S05]  /*01a0*/  BRA.U UP0, `(.L_x_2) ;  /* 0x0000000100287547 */ /* 0x000fea000b800000 */
[----:B------:R-:W2:Y:S02]  /*01b0*/  LDCU.64 UR4, c[0x0][0x8a8] ;  /* 0x00011500ff0477ac */ /* 0x000ea40008000a00 */
[----:B--2---:R-:W-:-:S04]  /*01c0*/  UISETP.NE.U32.AND UP0, UPT, UR4, URZ, UPT ;  /* 0x000000ff0400728c */ /* 0x004fc8000bf05070 */
[----:B------:R-:W-:-:S09]  /*01d0*/  UISETP.NE.AND.EX UP0, UPT, UR5, URZ, UPT, UP0 ;  /* 0x000000ff0500728c */ /* 0x000fd2000bf05300 */
[----:B------:R-:W-:Y:S05]  /*01e0*/  BRA.U !UP0, `(.L_x_3) ;  /* 0x0000000108107547 */ /* 0x000fea000b800000 */
[----:B-1----:R-:W1:Y:S01]  /*01f0*/  LDC.64 R2, c[0x0][0x8a8] ;  /* 0x00022a00ff027b82 */ /* 0x002e620000000a00 */
[----:B------:R-:W1:Y:S02]  /*0200*/  LDCU.64 UR4, c[0x0][0x358] ;  /* 0x00006b00ff0477ac */ /* 0x000e640008000a00 */
[----:B-1----:R2:W5:Y:S01]  /*0210*/  LDG.E R38, desc[UR4][R2.64] ;  /* 0x0000000402267981 */ /* 0x002562000c1e1900 */
[----:B------:R-:W-:Y:S05]  /*0220*/  BRA `(.L_x_2) ;  /* 0x0000000000087947 */ /* 0x000fea0003800000 */
.L_x_3:
[----:B------:R-:W2:Y:S02]  /*0230*/  LDCU UR4, c[0x0][0x8a0] ;  /* 0x00011400ff0477ac */ /* 0x000ea40008000800 */
[----:B--2---:R-:W-:Y:S02]  /*0240*/  MOV R38, UR4 ;  /* 0x0000000400267c02 */ /* 0x004fe40008000f00 */
.L_x_2:
[----:B------:R-:W-:Y:S01]  /*0250*/  IMAD.U32 R0, RZ, RZ, UR18 ;  /* 0x00000012ff007e24 */ /* 0x000fe2000f8e00ff */
[----:B------:R-:W-:Y:S04]  /*0260*/  BSSY.RECONVERGENT B0, `(.L_x_4) ;  /* 0x000000c000007945 */ /* 0x000fe80003800200 */
[C---:B------:R-:W-:Y:S02]  /*0270*/  ISETP.NE.OR P1, PT, R0.reuse, 0x1, !P3 ;  /* 0x000000010000780c */ /* 0x040fe40005f25670 */
[----:B------:R-:W-:-:S11]  /*0280*/  ISETP.NE.OR P0, PT, R0, 0x3, !P3 ;  /* 0x000000030000780c */ /* 0x000fd60005f05670 */
[----:B------:R-:W-:Y:S05]  /*0290*/  @P1 BRA `(.L_x_5) ;  /* 0x0000000000201947 */ /* 0x000fea0003800000 */
[----:B------:R-:W3:Y:S02]  /*02a0*/  LDCU.64 UR4, c[0x0][0x348] ;  /* 0x00006900ff0477ac */ /* 0x000ee40008000a00 */
[----:B---3--:R-:W-:Y:S02]  /*02b0*/  UIADD3 UR6, UP1, UPT, UR4, 0x80, URZ ;  /* 0x0000008004067890 */ /* 0x008fe4000ff3e0ff */
[----:B------:R-:W-:Y:S02]  /*02c0*/  UIADD3 UR4, UP0, UPT, UR4, 0x180, URZ ;  /* 0x0000018004047890 */ /* 0x000fe4000ff1e0ff */
[----:B------:R-:W-:Y:S02]  /*02d0*/  UIADD3.X UR7, UPT, UPT, URZ, UR5, URZ, UP1, !UPT ;  /* 0x00000005ff077290 */ /* 0x000fe40008ffe4ff */
[----:B------:R-:W-:-:S07]  /*02e0*/  UIADD3.X UR5, UPT, UPT, URZ, UR5, URZ, UP0, !UPT ;  /* 0x00000005ff057290 */ /* 0x000fce00087fe4ff */
[----:B------:R3:W-:Y:S02]  /*02f0*/  UTMACCTL.PF [UR6] ;  /* 0x00000000060079b9 */ /* 0x0007e40008040000 */
[----:B------:R3:W-:Y:S02]  /*0300*/  UTMACCTL.PF [UR4] ;  /* 0x00000000040079b9 */ /* 0x0007e40008040000 */
[----:B---3--:R-:W-:Y:S01]  /*0310*/  NOP ;  /* 0x0000000000007918 */ /* 0x008fe20000000000 */
.L_x_5:
[----:B------:R-:W-:Y:S05]  /*0320*/  BSYNC.RECONVERGENT B0 ;  /* 0x0000000000007941 */ /* 0x000fea0003800200 */
.L_x_4:
[----:B------:R-:W-:Y:S04]  /*0330*/  BSSY.RECONVERGENT B0, `(.L_x_6) ;  /* 0x000000a000007945 */ /* 0x000fe80003800200 */
        /* <DEDUP_REMOVED lines=9> */
.L_x_7:
[----:B------:R-:W-:Y:S05]  /*03d0*/  BSYNC.RECONVERGENT B0 ;  /* 0x0000000000007941 */ /* 0x000fea0003800200 */
.L_x_6:
[----:B------:R-:W3:Y:S01]  /*03e0*/  LDCU.64 UR4, c[0x0][0x888] ;  /* 0x00011100ff0477ac */ /* 0x000ee20008000a00 */
[----:B------:R-:W-:Y:S02]  /*03f0*/  UISETP.EQ.U32.AND UP2, UPT, UR8, URZ, UPT ;  /* 0x000000ff0800728c */ /* 0x000fe4000bf42070 */
[----:B------:R-:W-:Y:S02]  /*0400*/  UPLOP3.LUT UP3, UPT, UPT, UPT, UPT, 0x80, 0x8 ;  /* 0x000000000008789c */ /* 0x000fe40003f6f070 */
[----:B---3--:R-:W-:-:S04]  /*0410*/  UISETP.NE.U32.AND UP0, UPT, UR4, URZ, UPT ;  /* 0x000000ff0400728c */ /* 0x008fc8000bf05070 */
[----:B------:R-:W-:-:S04]  /*0420*/  UISETP.NE.AND.EX UP1, UPT, UR5, URZ, UPT, UP0 ;  /* 0x000000ff0500728c */ /* 0x000fc8000bf25300 */
[----:B------:R-:W-:-:S04]  /*0430*/  UISETP.EQ.OR.EX UP4, UPT, UR9, URZ, !UP1, UP2 ;  /* 0x000000ff0900728c */ /* 0x000fc8000cf82720 */
[----:B------:R-:W-:-:S05]  /*0440*/  UP2UR UR61, UPR, URZ, 0x10 ;  /* 0x00000010ff3d7883 */ /* 0x000fca0008000000 */
[----:B------:R-:W-:Y:S07]  /*0450*/  BRA.U !UP4, `(.L_x_8) ;  /* 0x000000010c207547 */ /* 0x000fee000b800000 */
[----:B-----5:R-:W-:Y:S01]  /*0460*/  R2UR UR5, R39 ;  /* 0x00000000270572ca */ /* 0x020fe200000e0000 */
[----:B------:R-:W-:Y:S02]  /*0470*/  UISETP.NE.U32.AND UP2, UPT, UR8, URZ, UPT ;  /* 0x000000ff0800728c */ /* 0x000fe4000bf45070 */
[----:B------:R-:W-:Y:S02]  /*0480*/  USEL UR4, URZ, 0xffffffff, UP1 ;  /* 0xffffffffff047887 */ /* 0x000fe40008800000 */
[----:B------:R-:W-:-:S08]  /*0490*/  UISETP.NE.AND.EX UP2, UPT, UR9, URZ, UPT, UP2 ;  /* 0x000000ff0900728c */ /* 0x000fd0000bf45320 */
[----:B------:R-:W-:-:S04]  /*04a0*/  UISETP.NE.AND UP0, UPT, UR5, URZ, UPT ;  /* 0x000000ff0500728c */ /* 0x000fc8000bf05270 */
[----:B------:R-:W-:-:S04]  /*04b0*/  @!UP2 USEL UR4, URZ, 0xffffffff, UP0 ;  /* 0xffffffffff04a887 */ /* 0x000fc80008000000 */
[----:B------:R-:W-:-:S04]  /*04c0*/  ULOP3.LUT UR4, UR4, 0x1, URZ, 0xc0, !UPT ;  /* 0x0000000104047892 */ /* 0x000fc8000f8ec0ff */
[----:B------:R-:W-:Y:S02]  /*04d0*/  UISETP.NE.U32.AND UP3, UPT, UR4, 0x1, UPT ;  /* 0x000000010400788c */ /* 0x000fe4000bf65070 */
.L_x_8:
[----:B-12---:R-:W1:Y:S02]  /*04e0*/  SHFL.IDX PT, R2, R81, RZ, 0x1f ;  /* 0x00001fff51027589 */ /* 0x006e6400000e0000 */
[----:B-1----:R-:W-:-:S13]  /*04f0*/  ISETP.NE.AND P0, PT, R2, RZ, PT ;  /* 0x000000ff0200720c */ /* 0x002fda0003f05270 */
[----:B------:R-:W-:Y:S05]  /*0500*/  @P0 BRA `(.L_x_9) ;  /* 0x00000004001c0947 */ /* 0x000fea0003800000 */
[----:B------:R-:W-:Y:S01]  /*0510*/  ELECT P0, URZ, PT ;  /* 0x0000000000ff782f */ /* 0x000fe20003800000 */
[----:B------:R-:W-:-:S12]  /*0520*/  BSSY.RECONVERGENT B0, `(.L_x_9) ;  /* 0x0000045000007945 */ /* 0x000fd80003800200 */
[----:B------:R-:W-:Y:S05]  /*0530*/  @!P0 BRA `(.L_x_10) ;  /* 0x00000004000c8947 */ /* 0x000fea0003800000 */
[----:B------:R-:W1:Y:S01]  /*0540*/  S2UR UR4, SR_CgaCtaId ;  /* 0x00000000000479c3 */ /* 0x000e620000008800 */
[----:B------:R-:W-:Y:S01]  /*0550*/  UMOV UR5, 0x400 ;  /* 0x0000040000057882 */ /* 0x000fe20000000000 */
[----:B------:R-:W-:Y:S01]  /*0560*/  UMOV UR8, 0x1 ;  /* 0x0000000100087882 */ /* 0x000fe20000000000 */
[----:B------:R-:W-:Y:S01]  /*0570*/  UMOV UR6, 0x4 ;  /* 0x0000000400067882 */ /* 0x000fe20000000000 */
[----:B------:R-:W-:-:S04]  /*0580*/  UIADD3 UR8, UPT, UPT, -UR8, 0x100000, URZ ;  /* 0x0010000008087890 */ /* 0x000fc8000fffe1ff */
[----:B------:R-:W-:Y:S02]  /*0590*/  USHF.L.U32 UR9, UR8, 0xb, URZ ;  /* 0x0000000b08097899 */ /* 0x000fe400080006ff */
[----:B------:R-:W-:Y:S02]  /*05a0*/  USHF.L.U32 UR8, UR8, 0x1, URZ ;  /* 0x0000000108087899 */ /* 0x000fe400080006ff */
[----:B------:R-:W-:-:S04]  /*05b0*/  UIADD3 UR6, UPT, UPT, -UR6, 0x100000, URZ ;  /* 0x0010000006067890 */ /* 0x000fc8000fffe1ff */
[----:B------:R-:W-:Y:S02]  /*05c0*/  USHF.L.U32 UR7, UR6, 0xb, URZ ;  /* 0x0000000b06077899 */ /* 0x000fe400080006ff */
[----:B------:R-:W-:Y:S02]  /*05d0*/  USHF.L.U32 UR6, UR6, 0x1, URZ ;  /* 0x0000000106067899 */ /* 0x000fe400080006ff */
[----:B-1----:R-:W-:Y:S01]  /*05e0*/  ULEA UR4, UR4, UR5, 0x18 ;  /* 0x0000000504047291 */ /* 0x002fe2000f8ec0ff */
[----:B------:R-:W1:Y:S11]  /*05f0*/  FENCE.VIEW.ASYNC.S ;  /* 0x00000000000073c6 */ /* 0x000e760000000000 */
[----:B-1----:R1:W2:Y:S01]  /*0600*/  SYNCS.EXCH.64 URZ, [UR4], UR8 ;  /* 0x0000000804ff75b2 */ /* 0x0022a20008000100 */
[----:B------:R1:W3:Y:S01]  /*0610*/  SYNCS.EXCH.64 URZ, [UR4+0xd8], UR6 ;  /* 0x0000d80604ff75b2 */ /* 0x0002e20008000100 */
[----:B------:R1:W4:Y:S01]  /*0620*/  SYNCS.EXCH.64 URZ, [UR4+0x8], UR8 ;  /* 0x0000080804ff75b2 */ /* 0x0003220008000100 */
[----:B------:R1:W1:Y:S01]  /*0630*/  SYNCS.EXCH.64 URZ, [UR4+0xe0], UR6 ;  /* 0x0000e00604ff75b2 */ /* 0x0002620008000100 */
        /* <DEDUP_REMOVED lines=50> */
[----:B--234-:R-:W-:Y:S01]  /*0960*/  NOP ;  /* 0x0000000000007918 */ /* 0x01cfe20000000000 */
.L_x_10:
[----:B-1----:R-:W-:Y:S05]  /*0970*/  BSYNC.RECONVERGENT B0 ;  /* 0x0000000000007941 */ /* 0x002fea0003800200 */
.L_x_9:
[----:B------:R-:W1:Y:S01]  /*0980*/  SHFL.IDX PT, R2, R81, RZ, 0x1f ;  /* 0x00001fff51027589 */ /* 0x000e6200000e0000 */
[----:B------:R-:W-:Y:S01]  /*0990*/  NOP ;  /* 0x0000000000007918 */ /* 0x000fe20000000000 */
[----:B-1----:R-:W-:-:S13]  /*09a0*/  ISETP.NE.AND P0, PT, R2, 0x1, PT ;  /* 0x000000010200780c */ /* 0x002fda0003f05270 */
[----:B------:R-:W-:Y:S05]  /*09b0*/  @P0 BRA `(.L_x_11) ;  /* 0x0000000000400947 */ /* 0x000fea0003800000 */
        /* <DEDUP_REMOVED lines=9> */
[----:B------:R-:W-:Y:S01]  /*0a50*/  USHF.L.U32 UR6, UR6, 0x1, URZ ;  /* 0x0000000106067899 */ /* 0x000fe200080006ff */
[----:B------:R-:W-:Y:S01]  /*0a60*/  ELECT P0, URZ, PT ;  /* 0x0000000000ff782f */ /* 0x000fe20003800000 */
[----:B-1----:R-:W-:Y:S01]  /*0a70*/  ULEA UR4, UR4, UR5, 0x18 ;  /* 0x0000000504047291 */ /* 0x002fe2000f8ec0ff */
[----:B------:R-:W1:Y:S11]  /*0a80*/  FENCE.VIEW.ASYNC.S ;  /* 0x00000000000073c6 */ /* 0x000e760000000000 */
[----:B-1----:R1:W2:Y:S01]  /*0a90*/  SYNCS.EXCH.64 URZ, [UR4+0x1b0], UR8 ;  /* 0x0001b00804ff75b2 */ /* 0x0022a20008000100 */
[----:B------:R1:W3:Y:S01]  /*0aa0*/  SYNCS.EXCH.64 URZ, [UR4+0x1b8], UR6 ;  /* 0x0001b80604ff75b2 */ /* 0x0002e20008000100 */
[----:B------:R-:W-:Y:S01]  /*0ab0*/  NOP ;  /* 0x0000000000007918 */ /* 0x000fe20000000000 */
.L_x_11:
[----:B------:R-:W4:Y:S01]  /*0ac0*/  SHFL.IDX PT, R2, R81, RZ, 0x1f ;  /* 0x00001fff51027589 */ /* 0x000f2200000e0000 */
[----:B------:R-:W-:Y:S01]  /*0ad0*/  NOP ;  /* 0x0000000000007918 */ /* 0x000fe20000000000 */
[----:B----4-:R-:W-:-:S13]  /*0ae0*/  ISETP.NE.AND P0, PT, R2, 0x3, PT ;  /* 0x000000030200780c */ /* 0x010fda0003f05270 */
[----:B------:R-:W-:Y:S05]  /*0af0*/  @P0 BRA `(.L_x_12) ;  /* 0x0000000000300947 */ /* 0x000fea0003800000 */
[----:B-1----:R-:W1:Y:S01]  /*0b00*/  S2UR UR4, SR_CgaCtaId ;  /* 0x00000000000479c3 */ /* 0x002e620000008800 */
[----:B------:R-:W-:Y:S01]  /*0b10*/  UMOV UR6, 0x400 ;  /* 0x0000040000067882 */ /* 0x000fe20000000000 */
[----:B------:R-:W-:Y:S01]  /*0b20*/  UMOV UR5, 0x20 ;  /* 0x0000002000057882 */ /* 0x000fe20000000000 */
[----:B------:R-:W-:Y:S01]  /*0b30*/  ELECT P0, URZ, PT ;  /* 0x0000000000ff782f */ /* 0x000fe20003800000 */
[----:B-1----:R-:W-:Y:S02]  /*0b40*/  ULEA UR6, UR4, UR6, 0x18 ;  /* 0x0000000604067291 */ /* 0x002fe4000f8ec0ff */
[----:B------:R-:W-:-:S04]  /*0b50*/  UIADD3 UR4, UPT, UPT, -UR5, 0x100000, URZ ;  /* 0x0010000005047890 */ /* 0x000fc8000fffe1ff */
[----:B------:R-:W-:Y:S02]  /*0b60*/  USHF.L.U32 UR5, UR4, 0xb, URZ ;  /* 0x0000000b04057899 */ /* 0x000fe400080006ff */
[----:B------:R-:W-:Y:S01]  /*0b70*/  USHF.L.U32 UR4, UR4, 0x1, URZ ;  /* 0x0000000104047899 */ /* 0x000fe200080006ff */
[----:B------:R-:W1:Y:S11]  /*0b80*/  FENCE.VIEW.ASYNC.S ;  /* 0x00000000000073c6 */ /* 0x000e760000000000 */
[----:B-1----:R4:W1:Y:S01]  /*0b90*/  SYNCS.EXCH.64 URZ, [UR6+0x1c0], UR4 ;  /* 0x0001c00406ff75b2 */ /* 0x0028620008000100 */
[----:B------:R4:W1:Y:S02]  /*0ba0*/  SYNCS.EXCH.64 URZ, [UR6+0x1c8], UR4 ;  /* 0x0001c80406ff75b2 */ /* 0x0008640008000100 */
[----:B----4-:R-:W-:Y:S01]  /*0bb0*/  NOP ;  /* 0x0000000000007918 */ /* 0x010fe20000000000 */
.L_x_12:
[----:B------:R-:W4:Y:S01]  /*0bc0*/  SHFL.IDX PT, R2, R81, RZ, 0x1f ;  /* 0x00001fff51027589 */ /* 0x000f2200000e0000 */
[----:B------:R-:W-:Y:S01]  /*0bd0*/  NOP ;  /* 0x0000000000007918 */ /* 0x000fe20000000000 */
[----:B----4-:R-:W-:-:S13]  /*0be0*/  ISETP.NE.AND P0, PT, R2, 0x4, PT ;  /* 0x000000040200780c */ /* 0x010fda0003f05270 */
[----:B------:R-:W-:Y:S05]  /*0bf0*/  @P0 BRA `(.L_x_13) ;  /* 0x00000000004c0947 */ /* 0x000fea0003800000 */
[----:B-1----:R-:W1:Y:S01]  /*0c00*/  S2UR UR6, SR_CgaCtaId ;  /* 0x00000000000679c3 */ /* 0x002e620000008800 */
[----:B------:R-:W-:Y:S01]  /*0c10*/  UMOV UR4, 0x3a0 ;  /* 0x000003a000047882 */ /* 0x000fe20000000000 */
[----:B------:R-:W-:Y:S01]  /*0c20*/  UMOV UR5, 0x400 ;  /* 0x0000040000057882 */ /* 0x000fe20000000000 */
[----:B------:R-:W-:Y:S01]  /*0c30*/  USEL UR4, UR4, 0x320, UP3 ;  /* 0x0000032004047887 */ /* 0x000fe20009800000 */
[----:B------:R-:W-:Y:S01]  /*0c40*/  UMOV UR8, 0x1 ;  /* 0x0000000100087882 */ /* 0x000fe20000000000 */
[----:B------:R-:W-:Y:S01]  /*0c50*/  ELECT P0, URZ, PT ;  /* 0x0000000000ff782f */ /* 0x000fe20003800000 */
[----:B------:R-:W-:-:S04]  /*0c60*/  UIADD3 UR8, UPT, UPT, -UR8, 0x100000, URZ ;  /* 0x0010000008087890 */ /* 0x000fc8000fffe1ff */
[----:B------:R-:W-:Y:S02]  /*0c70*/  USHF.L.U32 UR9, UR8, 0xb, URZ ;  /* 0x0000000b08097899 */ /* 0x000fe400080006ff */
[----:B------:R-:W-:Y:S02]  /*0c80*/  USHF.L.U32 UR8, UR8, 0x1, URZ ;  /* 0x0000000108087899 */ /* 0x000fe400080006ff */
[----:B-1----:R-:W-:Y:S02]  /*0c90*/  ULEA UR6, UR6, UR5, 0x18 ;  /* 0x0000000506067291 */ /* 0x002fe4000f8ec0ff */
[----:B------:R-:W-:-:S04]  /*0ca0*/  UIADD3 UR4, UPT, UPT, -UR4, 0x100000, URZ ;  /* 0x0010000004047890 */ /* 0x000fc8000fffe1ff */
[----:B------:R-:W-:Y:S02]  /*0cb0*/  USHF.L.U32 UR5, UR4, 0xb, URZ ;  /* 0x0000000b04057899 */ /* 0x000fe400080006ff */
[----:B------:R-:W-:Y:S01]  /*0cc0*/  USHF.L.U32 UR4, UR4, 0x1, URZ ;  /* 0x0000000104047899 */ /* 0x000fe200080006ff */
[----:B------:R-:W1:Y:S03]  /*0cd0*/  FENCE.VIEW.ASYNC.S ;  /* 0x00000000000073c6 */ /* 0x000e660000000000 */
[----:B-1----:R4:W1:Y:S08]  /*0ce0*/  SYNCS.EXCH.64 URZ, [UR6+0x1d0], UR8 ;  /* 0x0001d00806ff75b2 */ /* 0x0028700008000100 */
[----:B------:R4:W1:Y:S01]  /*0cf0*/  SYNCS.EXCH.64 URZ, [UR6+0x1e0], UR4 ;  /* 0x0001e00406ff75b2 */ /* 0x0008620008000100 */
[----:B------:R4:W1:Y:S01]  /*0d00*/  SYNCS.EXCH.64 URZ, [UR6+0x1d8], UR8 ;  /* 0x0001d80806ff75b2 */ /* 0x0008620008000100 */
[----:B------:R4:W1:Y:S02]  /*0d10*/  SYNCS.EXCH.64 URZ, [UR6+0x1e8], UR4 ;  /* 0x0001e80406ff75b2 */ /* 0x0008640008000100 */
[----:B----4-:R-:W-:Y:S01]  /*0d20*/  NOP ;  /* 0x0000000000007918 */ /* 0x010fe20000000000 */
.L_x_13:
[----:B------:R-:W4:Y:S01]  /*0d30*/  SHFL.IDX PT, R2, R81, RZ, 0x1f ;  /* 0x00001fff51027589 */ /* 0x000f2200000e0000 */
[----:B------:R-:W-:Y:S01]  /*0d40*/  NOP ;  /* 0x0000000000007918 */ /* 0x000fe20000000000 */
[----:B----4-:R-:W-:-:S13]  /*0d50*/  ISETP.NE.AND P0, PT, R2, 0x5, PT ;  /* 0x000000050200780c */ /* 0x010fda0003f05270 */
[----:B------:R-:W-:Y:S05]  /*0d60*/  @P0 BRA `(.L_x_14) ;  /* 0x0000000000580947 */ /* 0x000fea0003800000 */
[----:B-1----:R-:W1:Y:S01]  /*0d70*/  S2UR UR4, SR_CgaCtaId ;  /* 0x00000000000479c3 */ /* 0x002e620000008800 */
        /* <DEDUP_REMOVED lines=12> */
[----:B-1----:R4:W1:Y:S01]  /*0e40*/  SYNCS.EXCH.64 URZ, [UR4+0x1f0], UR8 ;  /* 0x0001f00804ff75b2 */ /* 0x0028620008000100 */
[----:B------:R4:W1:Y:S01]  /*0e50*/  SYNCS.EXCH.64 URZ, [UR4+0x210], UR6 ;  /* 0x0002100604ff75b2 */ /* 0x0008620008000100 */
[----:B------:R4:W1:Y:S01]  /*0e60*/  SYNCS.EXCH.64 URZ, [UR4+0x1f8], UR8 ;  /* 0x0001f80804ff75b2 */ /* 0x0008620008000100 */
[----:B------:R4:W1:Y:S01]  /*0e70*/  SYNCS.EXCH.64 URZ, [UR4+0x218], UR6 ;  /* 0x0002180604ff75b2 */ /* 0x0008620008000100 */
[----:B------:R4:W1:Y:S01]  /*0e80*/  SYNCS.EXCH.64 URZ, [UR4+0x200], UR8 ;  /* 0x0002000804ff75b2 */ /* 0x0008620008000100 */
[----:B------:R4:W1:Y:S01]  /*0e90*/  SYNCS.EXCH.64 URZ, [UR4+0x220], UR6 ;  /* 0x0002200604ff75b2 */ /* 0x0008620008000100 */
[----:B------:R4:W1:Y:S01]  /*0ea0*/  SYNCS.EXCH.64 URZ, [UR4+0x208], UR8 ;  /* 0x0002080804ff75b2 */ /* 0x0008620008000100 */
[----:B------:R4:W1:Y:S02]  /*0eb0*/  SYNCS.EXCH.64 URZ, [UR4+0x228], UR6 ;  /* 0x0002280604ff75b2 */ /* 0x0008640008000100 */
[----:B----4-:R-:W-:Y:S01]  /*0ec0*/  NOP ;  /* 0x0000000000007918 */ /* 0x010fe20000000000 */
.L_x_14:
[----:B------:R-:W4:Y:S01]  /*0ed0*/  SHFL.IDX PT, R2, R81, RZ, 0x1f ;  /* 0x00001fff51027589 */ /* 0x000f2200000e0000 */
[----:B------:R-:W1:Y:S01]  /*0ee0*/  S2UR UR48, SR_CgaCtaId ;  /* 0x00000000003079c3 */ /* 0x000e620000008800 */
[----:B------:R-:W-:Y:S01]  /*0ef0*/  NOP ;  /* 0x0000000000007918 */ /* 0x000fe20000000000 */
[----:B----4-:R-:W-:-:S13]  /*0f00*/  ISETP.NE.AND P0, PT, R2, 0x3, PT ;  /* 0x000000030200780c */ /* 0x010fda0003f05270 */
[----:B-1----:R-:W-:Y:S05]  /*0f10*/  @P0 BRA `(.L_x_15) ;  /* 0x0000000000340947 */ /* 0x002fea0003800000 */
[----:B------:R-:W-:Y:S01]  /*0f20*/  UMOV UR4, 0x400 ;  /* 0x0000040000047882 */ /* 0x000fe20000000000 */
[----:B------:R-:W-:Y:S01]  /*0f30*/  UMOV UR6, 0x20 ;  /* 0x0000002000067882 */ /* 0x000fe20000000000 */
[----:B------:R-:W-:Y:S02]  /*0f40*/  ULEA UR4, UR48, UR4, 0x18 ;  /* 0x0000000430047291 */ /* 0x000fe4000f8ec0ff */
[----:B------:R-:W-:-:S04]  /*0f50*/  UIADD3 UR6, UPT, UPT, -UR6, 0x100000, URZ ;  /* 0x0010000006067890 */ /* 0x000fc8000fffe1ff */
[----:B------:R-:W-:Y:S02]  /*0f60*/  USHF.L.U32 UR7, UR6, 0xb, URZ ;  /* 0x0000000b06077899 */ /* 0x000fe400080006ff */
[----:B------:R-:W-:Y:S01]  /*0f70*/  USHF.L.U32 UR6, UR6, 0x1, URZ ;  /* 0x0000000106067899 */ /* 0x000fe200080006ff */
[----:B------:R-:W-:Y:S01]  /*0f80*/  ELECT P0, URZ, PT ;  /* 0x0000000000ff782f */ /* 0x000fe20003800000 */
[----:B------:R-:W1:Y:S10]  /*0f90*/  FENCE.VIEW.ASYNC.S ;  /* 0x00000000000073c6 */ /* 0x000e740000000000 */
[----:B-1----:R1:W4:Y:S01]  /*0fa0*/  SYNCS.EXCH.64 URZ, [UR4+0x230], UR6 ;  /* 0x0002300604ff75b2 */ /* 0x0023220008000100 */
[----:B------:R1:W1:Y:S01]  /*0fb0*/  SYNCS.EXCH.64 URZ, [UR4+0x240], UR6 ;  /* 0x0002400604ff75b2 */ /* 0x0002620008000100 */
[----:B------:R1:W1:Y:S01]  /*0fc0*/  SYNCS.EXCH.64 URZ, [UR4+0x238], UR6 ;  /* 0x0002380604ff75b2 */ /* 0x0002620008000100 */
[----:B------:R1:W1:Y:S01]  /*0fd0*/  SYNCS.EXCH.64 URZ, [UR4+0x248], UR6 ;  /* 0x0002480604ff75b2 */ /* 0x0002620008000100 */
[----:B------:R-:W-:Y:S01]  /*0fe0*/  NOP ;  /* 0x0000000000007918 */ /* 0x000fe20000000000 */
.L_x_15:
[----:B-1----:R-:W1:Y:S01]  /*0ff0*/  LDCU UR4, c[0x0][0x36c] ;  /* 0x00006d80ff0477ac */ /* 0x002e620008000800 */
[----:B------:R-:W-:Y:S01]  /*1000*/  ISETP.NE.OR P3, PT, R0, 0x2, !P3 ;  /* 0x000000020000780c */ /* 0x000fe20005f65670 */
[----:B------:R-:W-:Y:S01]  /*1010*/  NOP ;  /* 0x0000000000007918 */ /* 0x000fe20000000000 */
[----:B------:R-:W-:Y:S01]  /*1020*/  LOP3.LUT R0, R69, 0x1f, RZ, 0xc0, !PT ;  /* 0x0000001f45007812 */ /* 0x000fe200078ec0ff */
[----:B------:R-:W-:Y:S02]  /*1030*/  UISETP.NE.AND UP4, UPT, UR18, 0x2, UPT ;  /* 0x000000021200788c */ /* 0x000fe4000bf85270 */
[----:B------:R-:W-:Y:S02]  /*1040*/  UISETP.NE.AND UP5, UPT, UR18, URZ, UPT ;  /* 0x000000ff1200728c */ /* 0x000fe4000bfa5270 */
[----:B-1----:R-:W-:-:S09]  /*1050*/  UISETP.EQ.U32.AND UP6, UPT, UR4, 0x1, UPT ;  /* 0x000000010400788c */ /* 0x002fd2000bfc2070 */
[----:B------:R-:W-:Y:S05]  /*1060*/  BRA.U !UP6, `(.L_x_16) ;  /* 0x000000010e087547 */ /* 0x000fea000b800000 */
[----:B--234-:R-:W-:Y:S01]  /*1070*/  UCGABAR_ARV ;  /* 0x00000000000079c7 */ /* 0x01cfe20008000000 */
[----:B------:R-:W-:Y:S05]  /*1080*/  BRA `(.L_x_17) ;  /* 0x0000000000047947 */ /* 0x000fea0003800000 */
.L_x_16:
[----:B--234-:R-:W-:Y:S01]  /*1090*/  NOP ;  /* 0x0000000000007918 */ /* 0x01cfe20000000000 */
.L_x_17:
[----:B------:R-:W1:Y:S01]  /*10a0*/  S2UR UR46, SR_CTAID.X ;  /* 0x00000000002e79c3 */ /* 0x000e620000002500 */
[----:B------:R-:W-:-:S05]  /*10b0*/  CS2R.32 R3, SR_CgaSize ;  /* 0x0000000000037805 */ /* 0x000fca0000008a00 */
[----:B------:R-:W-:-:S05]  /*10c0*/  IMAD R3, R3, -0xa0, RZ ;  /* 0xffffff6003037824 */ /* 0x000fca00078e02ff */
[----:B------:R-:W-:-:S14]  /*10d0*/  R2UR UR5, R3 ;  /* 0x00000000030572ca */ /* 0x000fdc00000e0000 */
[----:B------:R-:W2:Y:S01]  /*10e0*/  LDCU UR5, c[0x0][UR5+0x2b0] ;  /* 0x00005600050577ac */ /* 0x000ea20008000800 */
[----:B------:R-:W-:-:S05]  /*10f0*/  CS2R.32 R3, SR_CgaSize ;  /* 0x0000000000037805 */ /* 0x000fca0000008a00 */
[----:B------:R-:W-:-:S05]  /*1100*/  IMAD R3, R3, -0xa0, RZ ;  /* 0xffffff6003037824 */ /* 0x000fca00078e02ff */
[----:B------:R-:W-:-:S14]  /*1110*/  R2UR UR4, R3 ;  /* 0x00000000030472ca */ /* 0x000fdc00000e0000 */
[----:B------:R-:W3:Y:S01]  /*1120*/  LDCU UR4, c[0x0][UR4+0x2b4] ;  /* 0x00005680040477ac */ /* 0x000ee20008000800 */
[----:B------:R-:W4:Y:S01]  /*1130*/  S2UR UR45, SR_CTAID.Y ;  /* 0x00000000002d79c3 */ /* 0x000f220000002600 */
[----:B------:R-:W-:-:S05]  /*1140*/  CS2R.32 R3, SR_CgaSize ;  /* 0x0000000000037805 */ /* 0x000fca0000008a00 */
[----:B------:R-:W-:-:S05]  /*1150*/  IMAD R3, R3, -0xa0, RZ ;  /* 0xffffff6003037824 */ /* 0x000fca00078e02ff */
[----:B------:R-:W-:-:S14]  /*1160*/  R2UR UR57, R3 ;  /* 0x00000000033972ca */ /* 0x000fdc00000e0000 */
[----:B------:R-:W3:Y:S01]  /*1170*/  LDCU UR57, c[0x0][UR57+0x2a0] ;  /* 0x00005400393977ac */ /* 0x000ee20008000800 */
[----:B------:R-:W-:-:S05]  /*1180*/  CS2R.32 R3, SR_CgaSize ;  /* 0x0000000000037805 */ /* 0x000fca0000008a00 */
[----:B------:R-:W-:-:S05]  /*1190*/  IMAD R3, R3, -0xa0, RZ ;  /* 0xffffff6003037824 */ /* 0x000fca00078e02ff */
[----:B------:R-:W-:-:S14]  /*11a0*/  R2UR UR60, R3 ;  /* 0x00000000033c72ca */ /* 0x000fdc00000e0000 */
[----:B------:R-:W3:Y:S01]  /*11b0*/  LDCU UR60, c[0x0][UR60+0x2a4] ;  /* 0x000054803c3c77ac */ /* 0x000ee20008000800 */
[----:B------:R-:W-:Y:S01]  /*11c0*/  USHF.L.U32 UR24, UR48, 0xa, URZ ;  /* 0x0000000a30187899 */ /* 0x000fe200080006ff */
[----:B------:R-:W3:Y:S01]  /*11d0*/  LDCU UR19, c[0x0][0xb24] ;  /* 0x00016480ff1377ac */ /* 0x000ee20008000800 */
[----:B------:R-:W3:Y:S01]  /*11e0*/  LDCU UR42, c[0x0][0xb24] ;  /* 0x00016480ff2a77ac */ /* 0x000ee20008000800 */
[----:B-1----:R-:W-:Y:S01]  /*11f0*/  I2FP.F32.U32 R3, UR46 ;  /* 0x0000002e00037c45 */ /* 0x002fe20008201000 */
[----:B------:R-:W1:Y:S04]  /*1200*/  LDCU UR22, c[0x0][0xb30] ;  /* 0x00016600ff1677ac */ /* 0x000e680008000800 */
[----:B--2---:R-:W-:Y:S01]  /*1210*/  FMUL R3, R3, UR5 ;  /* 0x0000000503037c20 */ /* 0x004fe20008400000 */
[----:B------:R-:W-:Y:S01]  /*1220*/  ULOP3.LUT UR24, UR24, 0xc00, URZ, 0xc0, !UPT ;  /* 0x00000c0018187892 */ /* 0x000fe2000f8ec0ff */
[----:B----4-:R-:W-:-:S04]  /*1230*/  I2FP.F32.U32 R2, UR45 ;  /* 0x0000002d00027c45 */ /* 0x010fc80008201000 */
[----:B------:R-:W2:Y:S01]  /*1240*/  F2I.U32.TRUNC.NTZ R3, R3 ;  /* 0x0000000300037305 */ /* 0x000ea2000020f000 */
[----:B---3--:R-:W-:-:S07]  /*1250*/  FMUL R2, R2, UR4 ;  /* 0x0000000402027c20 */ /* 0x008fce0008400000 */
[----:B------:R-:W3:Y:S01]  /*1260*/  F2I.U32.TRUNC.NTZ R2, R2 ;  /* 0x0000000200027305 */ /* 0x000ee2000020f000 */
[----:B--2---:R-:W-:Y:S02]  /*1270*/  R2UR UR5, R3 ;  /* 0x00000000030572ca */ /* 0x004fe400000e0000 */
[----:B---3--:R-:W-:Y:S02]  /*1280*/  R2UR UR4, R2 ;  /* 0x00000000020472ca */ /* 0x008fe400000e0000 */
[----:B------:R-:W-:-:S09]  /*1290*/  PRMT R2, RZ, 0x7610, R2 ;  /* 0x00007610ff027816 */ /* 0x000fd20000000002 */
[----:B------:R-:W-:-:S04]  /*12a0*/  UIADD3 UR5, UPT, UPT, -UR5, URZ, URZ ;  /* 0x000000ff05057290 */ /* 0x000fc8000fffe1ff */
[----:B------:R-:W-:Y:S02]  /*12b0*/  UIMAD UR57, UR57, UR5, UR46 ;  /* 0x00000005393972a4 */ /* 0x000fe4000f8e022e */
[----:B------:R-:W-:-:S04]  /*12c0*/  UIADD3 UR4, UPT, UPT, -UR4, URZ, URZ ;  /* 0x000000ff04047290 */ /* 0x000fc8000fffe1ff */
[----:B------:R-:W-:Y:S01]  /*12d0*/  UIMAD UR60, UR60, UR4, UR45 ;  /* 0x000000043c3c72a4 */ /* 0x000fe2000f8e022d */
[----:B-1----:R-:W-:Y:S11]  /*12e0*/  BRA.U UP5, `(.L_x_18) ;  /* 0x0000000105407547 */ /* 0x002ff6000b800000 */
[----:B------:R-:W-:Y:S02]  /*12f0*/  UISETP.NE.AND UP0, UPT, UR60, URZ, UPT ;  /* 0x000000ff3c00728c */ /* 0x000fe4000bf05270 */
[----:B------:R-:W-:Y:S02]  /*1300*/  UISETP.NE.AND UP2, UPT, UR57, 0x1, UPT ;  /* 0x000000013900788c */ /* 0x000fe4000bf45270 */
[----:B------:R-:W-:-:S04]  /*1310*/  UISETP.EQ.OR UP0, UPT, UR57, URZ, !UP0 ;  /* 0x000000ff3900728c */ /* 0x000fc8000c702670 */
[----:B------:R-:W-:Y:S02]  /*1320*/  USEL UR7, URZ, 0x1, !UP0 ;  /* 0x00000001ff077887 */ /* 0x000fe4000c000000 */
[----:B------:R-:W-:-:S04]  /*1330*/  UISETP.NE.AND UP0, UPT, UR60, URZ, UPT ;  /* 0x000000ff3c00728c */ /* 0x000fc8000bf05270 */
[----:B------:R-:W-:-:S04]  /*1340*/  USEL UR4, URZ, 0x2, UP0 ;  /* 0x00000002ff047887 */ /* 0x000fc80008000000 */
[----:B------:R-:W-:Y:S02]  /*1350*/  USEL UR6, UR4, 0x2, UP2 ;  /* 0x0000000204067887 */ /* 0x000fe40009000000 */
[----:B------:R-:W-:Y:S02]  /*1360*/  USEL UR4, URZ, 0x4, UP0 ;  /* 0x00000004ff047887 */ /* 0x000fe40008000000 */
[----:B------:R-:W-:-:S04]  /*1370*/  UISETP.NE.AND UP2, UPT, UR57, 0x2, UPT ;  /* 0x000000023900788c */ /* 0x000fc8000bf45270 */
[----:B------:R-:W-:Y:S02]  /*1380*/  USEL UR5, UR4, 0x4, UP2 ;  /* 0x0000000404057887 */ /* 0x000fe40009000000 */
[----:B------:R-:W-:Y:S02]  /*1390*/  USEL UR4, URZ, 0x8, UP0 ;  /* 0x00000008ff047887 */ /* 0x000fe40008000000 */
[----:B------:R-:W-:Y:S02]  /*13a0*/  UISETP.NE.AND UP0, UPT, UR57, 0x3, UPT ;  /* 0x000000033900788c */ /* 0x000fe4000bf05270 */
[----:B------:R-:W-:Y:S02]  /*13b0*/  UIADD3 UR5, UPT, UPT, UR5, UR6, UR7 ;  /* 0x0000000605057290 */ /* 0x000fe4000fffe007 */
[----:B------:R-:W-:-:S04]  /*13c0*/  USEL UR4, UR4, 0x8, UP0 ;  /* 0x0000000804047887 */ /* 0x000fc80008000000 */
[----:B------:R-:W-:-:S06]  /*13d0*/  UIADD3 UR4, UPT, UPT, UR5, UR4, URZ ;  /* 0x0000000405047290 */ /* 0x000fcc000fffe0ff */
[----:B------:R-:W-:-:S07]  /*13e0*/  MOV R2, UR4 ;  /* 0x0000000400027c02 */ /* 0x000fce0008000f00 */
.L_x_18:
[----:B------:R-:W1:Y:S01]  /*13f0*/  S2UR UR36, SR_CTAID.Z ;  /* 0x00000000002479c3 */ /* 0x000e620000002700 */
[----:B------:R-:W-:-:S09]  /*1400*/  UISETP.GE.AND UP0, UPT, UR19, 0x1, UPT ;  /* 0x000000011300788c */ /* 0x000fd2000bf06270 */
[----:B------:R-:W-:Y:S05]  /*1410*/  BRA.U !UP0, `(.L_x_19) ;  /* 0x0000000108d07547 */ /* 0x000fea000b800000 */
[----:B------:R-:W2:Y:S01]  /*1420*/  LDCU UR20, c[0x0][0xb0c] ;  /* 0x00016180ff1477ac */ /* 0x000ea20008000800 */
[----:B------:R-:W3:Y:S01]  /*1430*/  LDCU.128 UR12, c[0x0][0xb10] ;  /* 0x00016200ff0c77ac */ /* 0x000ee20008000c00 */
[----:B------:R-:W4:Y:S01]  /*1440*/  LDCU UR6, c[0x0][0x370] ;  /* 0x00006e00ff0677ac */ /* 0x000f220008000800 */
[----:B------:R-:W1:Y:S01]  /*1450*/  LDCU UR7, c[0x0][0x374] ;  /* 0x00006e80ff0777ac */ /* 0x000e620008000800 */
[----:B------:R-:W1:Y:S01]  /*1460*/  LDCU UR21, c[0x0][0xb20] ;  /* 0x00016400ff1577ac */ /* 0x000e620008000800 */
[----:B--2---:R-:W-:Y:S02]  /*1470*/  UISETP.NE.AND UP0, UPT, UR20, 0x1, UPT ;  /* 0x000000011400788c */ /* 0x004fe4000bf05270 */
[----:B---3--:R-:W-:Y:S01]  /*1480*/  UIMAD.WIDE.U32 UR4, UR46, UR12, URZ ;  /* 0x0000000c2e0472a5 */ /* 0x008fe2000f8e00ff */
[----:B------:R-:W2:Y:S01]  /*1490*/  LDCU.64 UR8, c[0x0][0xb28] ;  /* 0x00016500ff0877ac */ /* 0x000ea20008000a00 */
[----:B----4-:R-:W-:Y:S02]  /*14a0*/  UIMAD.WIDE.U32 UR10, UR6, UR12, URZ ;  /* 0x0000000c060a72a5 */ /* 0x010fe4000f8e00ff */
[----:B------:R-:W-:-:S02]  /*14b0*/  USHF.R.U32.HI UR5, URZ, UR13, UR5 ;  /* 0x0000000dff057299 */ /* 0x000fc40008011605 */
[----:B------:R-:W-:Y:S02]  /*14c0*/  UISETP.NE.AND UP2, UPT, UR19, 0x1, UPT ;  /* 0x000000011300788c */ /* 0x000fe4000bf45270 */
[----:B------:R-:W-:Y:S01]  /*14d0*/  USEL UR5, UR46, UR5, !UP0 ;  /* 0x000000052e057287 */ /* 0x000fe2000c000000 */
[----:B------:R-:W-:Y:S01]  /*14e0*/  UMOV UR10, UR11 ;  /* 0x0000000b000a7c82 */ /* 0x000fe20008000000 */
[----:B------:R-:W-:Y:S02]  /*14f0*/  UIMAD.WIDE.U32 UR16, UR45, UR15, URZ ;  /* 0x0000000f2d1072a5 */ /* 0x000fe4000f8e00ff */
[----:B------:R-:W-:Y:S02]  /*1500*/  @UP0 USHF.R.U32.HI UR6, URZ, UR13, UR10 ;  /* 0x0000000dff060299 */ /* 0x000fe4000801160a */
[----:B------:R-:W-:Y:S02]  /*1510*/  UISETP.NE.AND UP0, UPT, UR14, 0x1, UPT ;  /* 0x000000010e00788c */ /* 0x000fe4000bf05270 */
[----:B-1----:R-:W-:-:S02]  /*1520*/  UIMAD.WIDE.U32 UR10, UR7, UR15, URZ ;  /* 0x0000000f070a72a5 */ /* 0x002fc4000f8e00ff */
[----:B--2---:R-:W-:Y:S01]  /*1530*/  UIMAD.WIDE.U32 UR12, UR6, UR8, URZ ;  /* 0x00000008060c72a5 */ /* 0x004fe2000f8e00ff */
[----:B------:R-:W-:Y:S02]  /*1540*/  UMOV UR4, UR17 ;  /* 0x0000001100047c82 */ /* 0x000fe40008000000 */
[----:B------:R-:W-:Y:S02]  /*1550*/  USHF.R.U32.HI UR4, URZ, UR21, UR4 ;  /* 0x00000015ff047299 */ /* 0x000fe40008011604 */
[----:B------:R-:W-:Y:S02]  /*1560*/  UMOV UR10, UR11 ;  /* 0x0000000b000a7c82 */ /* 0x000fe40008000000 */
[----:B------:R-:W-:Y:S01]  /*1570*/  UMOV UR12, UR13 ;  /* 0x0000000d000c7c82 */ /* 0x000fe20008000000 */
[----:B------:R-:W-:Y:S02]  /*1580*/  @UP0 USHF.R.U32.HI UR7, URZ, UR21, UR10 ;  /* 0x00000015ff070299 */ /* 0x000fe4000801160a */
[----:B------:R-:W-:-:S02]  /*1590*/  USEL UR4, UR45, UR4, !UP0 ;  /* 0x000000042d047287 */ /* 0x000fc4000c000000 */
[----:B------:R-:W-:Y:S02]  /*15a0*/  UIMAD.WIDE.U32 UR10, UR7, UR8, URZ ;  /* 0x00000008070a72a5 */ /* 0x000fe4000f8e00ff */
[----:B------:R-:W-:Y:S02]  /*15b0*/  @UP2 USHF.R.U32.HI UR6, URZ, UR9, UR12 ;  /* 0x00000009ff062299 */ /* 0x000fe4000801160c */
[----:B------:R-:W-:-:S03]  /*15c0*/  UIMAD.WIDE.U32 UR12, UR4, UR8, URZ ;  /* 0x00000008040c72a5 */ /* 0x000fc6000f8e00ff */
[----:B------:R-:W-:Y:S02]  /*15d0*/  UMOV UR10, UR11 ;  /* 0x0000000b000a7c82 */ /* 0x000fe40008000000 */
[----:B------:R-:W-:Y:S02]  /*15e0*/  @UP2 USHF.R.U32.HI UR7, URZ, UR9, UR10 ;  /* 0x00000009ff072299 */ /* 0x000fe4000801160a */
[----:B------:R-:W-:Y:S02]  /*15f0*/  UIMAD UR10, UR6, UR19, URZ ;  /* 0x00000013060a72a4 */ /* 0x000fe4000f8e02ff */
[----:B------:R-:W-:-:S04]  /*1600*/  UIMAD UR7, UR7, UR19, URZ ;  /* 0x00000013070772a4 */ /* 0x000fc8000f8e02ff */
[----:B------:R-:W-:-:S03]  /*1610*/  UISETP.GE.AND UP0, UPT, UR4, UR7, UPT ;  /* 0x000000070400728c */ /* 0x000fc6000bf06270 */
[----:B------:R-:W-:Y:S01]  /*1620*/  UMOV UR7, UR13 ;  /* 0x0000000d00077c82 */ /* 0x000fe20008000000 */
[----:B------:R-:W-:Y:S02]  /*1630*/  UISETP.GE.OR UP0, UPT, UR5, UR10, UP0 ;  /* 0x0000000a0500728c */ /* 0x000fe40008706670 */
[----:B------:R-:W-:Y:S02]  /*1640*/  UIMAD.WIDE.U32 UR10, UR5, UR8, URZ ;  /* 0x00000008050a72a5 */ /* 0x000fe4000f8e00ff */
[----:B------:R-:W-:Y:S02]  /*1650*/  USHF.R.U32.HI UR7, URZ, UR9, UR7 ;  /* 0x00000009ff077299 */ /* 0x000fe40008011607 */
[----:B------:R-:W-:Y:S02]  /*1660*/  UIADD3 UR10, UPT, UPT, -UR4, URZ, URZ ;  /* 0x000000ff040a7290 */ /* 0x000fe4000fffe1ff */
[----:B------:R-:W-:Y:S02]  /*1670*/  USEL UR7, UR4, UR7, !UP2 ;  /* 0x0000000704077287 */ /* 0x000fe4000d000000 */
[----:B------:R-:W-:Y:S01]  /*1680*/  UIMAD UR10, UR14, UR10, UR45 ;  /* 0x0000000a0e0a72a4 */ /* 0x000fe2000f8e022d */
[----:B------:R-:W-:Y:S01]  /*1690*/  @!UP0 UMOV UR8, UR11 ;  /* 0x0000000b00088c82 */ /* 0x000fe20008000000 */
[----:B------:R-:W-:-:S02]  /*16a0*/  UIADD3 UR11, UPT, UPT, -UR5, URZ, URZ ;  /* 0x000000ff050b7290 */ /* 0x000fc4000fffe1ff */
[----:B------:R-:W-:Y:S02]  /*16b0*/  @!UP0 USHF.R.U32.HI UR8, URZ, UR9, UR8 ;  /* 0x00000009ff088299 */ /* 0x000fe40008011608 */
[----:B------:R-:W-:Y:S02]  /*16c0*/  UIADD3 UR9, UPT, UPT, -UR7, URZ, URZ ;  /* 0x000000ff07097290 */ /* 0x000fe4000fffe1ff */
[----:B------:R-:W-:Y:S02]  /*16d0*/  @!UP0 USEL UR8, UR5, UR8, !UP2 ;  /* 0x0000000805088287 */ /* 0x000fe4000d000000 */
[----:B------:R-:W-:Y:S02]  /*16e0*/  UIMAD UR9, UR19, UR9, UR4 ;  /* 0x00000009130972a4 */ /* 0x000fe4000f8e0204 */
[----:B------:R-:W-:Y:S02]  /*16f0*/  @!UP0 UIADD3 UR7, UPT, UPT, UR7, -UR8, URZ ;  /* 0x8000000807078290 */ /* 0x000fe4000fffe0ff */
[----:B------:R-:W-:-:S02]  /*1700*/  @!UP0 UIMAD UR6, UR9, UR6, UR8 ;  /* 0x00000006090682a4 */ /* 0x000fc4000f8e0208 */
[----:B------:R-:W-:Y:S02]  /*1710*/  @!UP0 UIMAD UR4, UR7, UR19, UR5 ;  /* 0x00000013070482a4 */ /* 0x000fe4000f8e0205 */
[----:B------:R-:W-:Y:S02]  /*1720*/  UIMAD UR46, UR20, UR11, UR46 ;  /* 0x0000000b142e72a4 */ /* 0x000fe4000f8e022e */
[----:B------:R-:W-:Y:S01]  /*1730*/  UIMAD UR45, UR4, UR14, UR10 ;  /* 0x0000000e042d72a4 */ /* 0x000fe2000f8e020a */
[----:B------:R-:W-:Y:S02]  /*1740*/  @!UP0 UMOV UR5, UR6 ;  /* 0x0000000600058c82 */ /* 0x000fe40008000000 */
[----:B------:R-:W-:-:S12]  /*1750*/  UIMAD UR46, UR5, UR20, UR46 ;  /* 0x00000014052e72a4 */ /* 0x000fd8000f8e022e */
.L_x_19:
[----:B------:R-:W-:-:S09]  /*1760*/  UISETP.NE.AND UP0, UPT, UR22, 0x1, UPT ;  /* 0x000000011600788c */ /* 0x000fd2000bf05270 */
[----:B------:R-:W-:Y:S05]  /*1770*/  BRA.U UP0, `(.L_x_20) ;  /* 0x0000000100407547 */ /* 0x000fea000b800000 */
[----:B------:R-:W2:Y:S01]  /*1780*/  LDCU.128 UR8, c[0x0][0xb10] ;  /* 0x00016200ff0877ac */ /* 0x000ea20008000c00 */
[----:B------:R-:W3:Y:S01]  /*1790*/  LDCU UR12, c[0x0][0xb0c] ;  /* 0x00016180ff0c77ac */ /* 0x000ee20008000800 */
[----:B------:R-:W4:Y:S01]  /*17a0*/  LDCU UR13, c[0x0][0xb20] ;  /* 0x00016400ff0d77ac */ /* 0x000f220008000800 */
[----:B--2---:R-:W-:Y:S02]  /*17b0*/  UIMAD.WIDE.U32 UR4, UR46, UR8, URZ ;  /* 0x000000082e0472a5 */ /* 0x004fe4000f8e00ff */
[----:B------:R-:W-:Y:S02]  /*17c0*/  UIMAD.WIDE.U32 UR6, UR45, UR11, URZ ;  /* 0x0000000b2d0672a5 */ /* 0x000fe4000f8e00ff */
[----:B---3--:R-:W-:Y:S02]  /*17d0*/  UISETP.NE.AND UP0, UPT, UR12, 0x1, UPT ;  /* 0x000000010c00788c */ /* 0x008fe4000bf05270 */
[----:B------:R-:W-:-:S03]  /*17e0*/  USHF.R.U32.HI UR5, URZ, UR9, UR5 ;  /* 0x00000009ff057299 */ /* 0x000fc60008011605 */
[----:B------:R-:W-:Y:S01]  /*17f0*/  UMOV UR4, UR7 ;  /* 0x0000000700047c82 */ /* 0x000fe20008000000 */
[----:B------:R-:W-:Y:S02]  /*1800*/  USEL UR5, UR46, UR5, !UP0 ;  /* 0x000000052e057287 */ /* 0x000fe4000c000000 */
[----:B------:R-:W-:Y:S02]  /*1810*/  UISETP.NE.AND UP0, UPT, UR10, 0x1, UPT ;  /* 0x000000010a00788c */ /* 0x000fe4000bf05270 */
[----:B----4-:R-:W-:-:S04]  /*1820*/  USHF.R.U32.HI UR4, URZ, UR13, UR4 ;  /* 0x0000000dff047299 */ /* 0x010fc80008011604 */
[----:B------:R-:W-:-:S04]  /*1830*/  USEL UR4, UR45, UR4, !UP0 ;  /* 0x000000042d047287 */ /* 0x000fc8000c000000 */
[----:B------:R-:W-:Y:S02]  /*1840*/  UIADD3 UR6, UPT, UPT, UR5, -UR4, URZ ;  /* 0x8000000405067290 */ /* 0x000fe4000fffe0ff */
[----:B------:R-:W-:Y:S02]  /*1850*/  UIADD3 UR4, UPT, UPT, -UR5, UR4, URZ ;  /* 0x0000000405047290 */ /* 0x000fe4000fffe1ff */
[----:B------:R-:W-:Y:S02]  /*1860*/  UIMAD UR45, UR6, UR10, UR45 ;  /* 0x0000000a062d72a4 */ /* 0x000fe4000f8e022d */
[----:B------:R-:W-:-:S12]  /*1870*/  UIMAD UR46, UR4, UR12, UR46 ;  /* 0x0000000c042e72a4 */ /* 0x000fd8000f8e022e */
.L_x_20:
[----:B------:R-:W-:Y:S01]  /*1880*/  UISETP.NE.AND UP0, UPT, UR18, 0x2, UPT ;  /* 0x000000021200788c */ /* 0x000fe2000bf05270 */
[----:B------:R-:W-:Y:S09]  /*1890*/  BRA.U !UP6, `(.L_x_21) ;  /* 0x000000010e0c7547 */ /* 0x000ff2000b800000 */
[----:B------:R-:W-:Y:S01]  /*18a0*/  UCGABAR_WAIT ;  /* 0x0000000000007dc7 */ /* 0x000fe20008000000 */
[----:B------:R-:W-:Y:S01]  /*18b0*/  CCTL.IVALL ;  /* 0x00000000ff00798f */ /* 0x000fe20002000000 */
[----:B------:R-:W-:Y:S05]  /*18c0*/  BRA `(.L_x_22) ;  /* 0x0000000000047947 */ /* 0x000fea0003800000 */
.L_x_21:
[----:B------:R-:W-:Y:S06]  /*18d0*/  BAR.SYNC.DEFER_BLOCKING 0x0 ;  /* 0x0000000000007b1d */ /* 0x000fec0000010000 */
.L_x_22:
[----:B------:R-:W-:Y:S05]  /*18e0*/  BRA.U UP0, `(.L_x_23) ;  /* 0x0000001d00fc7547 */ /* 0x000fea000b800000 */
[----:B------:R-:W2:Y:S01]  /*18f0*/  LDCU UR6, c[0x0][0x38c] ;  /* 0x00007180ff0677ac */ /* 0x000ea20008000800 */
[----:B------:R-:W-:Y:S01]  /*1900*/  PLOP3.LUT P1, PT, PT, PT, UP3, 0x80, 0x8 ;  /* 0x000000000008781c */ /* 0x000fe20003f2f038 */
[----:B------:R-:W-:Y:S01]  /*1910*/  IMAD.MOV.U32 R12, RZ, RZ, 0x1 ;  /* 0x00000001ff0c7424 */ /* 0x000fe200078e00ff */
[----:B------:R-:W-:Y:S01]  /*1920*/  ISETP.EQ.OR P2, PT, R0, RZ, P3 ;  /* 0x000000ff0000720c */ /* 0x000fe20001f42670 */
[----:B------:R-:W-:Y:S01]  /*1930*/  UISETP.NE.AND UP1, UPT, UR18, URZ, UPT ;  /* 0x000000ff1200728c */ /* 0x000fe2000bf25270 */
[----:B------:R-:W-:Y:S01]  /*1940*/  PLOP3.LUT P1, PT, P1, PT, PT, 0x8, 0x80 ;  /* 0x000000000080781c */ /* 0x000fe20000f2e170 */
[----:B------:R-:W-:Y:S01]  /*1950*/  USEL UR25, URZ, 0x1, UP4 ;  /* 0x00000001ff197887 */ /* 0x000fe2000a000000 */
[----:B------:R-:W-:Y:S01]  /*1960*/  CS2R R10, SRZ ;  /* 0x00000000000a7805 */ /* 0x000fe2000001ff00 */
[----:B------:R-:W-:Y:S01]  /*1970*/  IMAD.MOV.U32 R9, RZ, RZ, RZ ;  /* 0x000000ffff097224 */ /* 0x000fe200078e00ff */
[----:B------:R-:W3:Y:S01]  /*1980*/  LDCU UR39, c[0x0][0x370] ;  /* 0x00006e00ff2777ac */ /* 0x000ee20008000800 */
[----:B------:R-:W-:Y:S01]  /*1990*/  IMAD.MOV.U32 R8, RZ, RZ, 0x1 ;  /* 0x00000001ff087424 */ /* 0x000fe200078e00ff */
[----:B------:R-:W4:Y:S01]  /*19a0*/  LDCU.64 UR28, c[0x0][0x348] ;  /* 0x00006900ff1c77ac */ /* 0x000f220008000a00 */
[----:B------:R-:W-:-:S02]  /*19b0*/  USHF.R.U32.HI UR44, URZ, 0x6, UR24 ;  /* 0x00000006ff2c7899 */ /* 0x000fc40008011618 */
[----:B--2---:R-:W-:Y:S02]  /*19c0*/  UIADD3 UR5, UPT, UPT, UR6, 0x3f, URZ ;  /* 0x0000003f06057890 */ /* 0x004fe4000fffe0ff */
[----:B------:R-:W-:Y:S02]  /*19d0*/  UIADD3 UR47, UPT, UPT, UR6, 0x7e, URZ ;  /* 0x0000007e062f7890 */ /* 0x000fe4000fffe0ff */
[----:B------:R-:W-:Y:S01]  /*19e0*/  USHF.R.S32.HI UR4, URZ, 0x1f, UR5 ;  /* 0x0000001fff047899 */ /* 0x000fe20008011405 */
[----:B------:R-:W2:Y:S03]  /*19f0*/  LDCU UR38, c[0x0][0x374] ;  /* 0x00006e80ff2677ac */ /* 0x000ea60008000800 */
[----:B------:R-:W-:Y:S02]  /*1a00*/  ULEA.HI UR4, UR4, UR5, URZ, 0x6 ;  /* 0x0000000504047291 */ /* 0x000fe4000f8f30ff */
[----:B------:R-:W-:-:S02]  /*1a10*/  USEL UR25, UR25, 0x2, UP1 ;  /* 0x0000000219197887 */ /* 0x000fc40008800000 */
[----:B------:R-:W-:Y:S02]  /*1a20*/  USHF.R.S32.HI UR41, URZ, 0x6, UR4 ;  /* 0x00000006ff297899 */ /* 0x000fe40008011404 */
[----:B------:R-:W-:Y:S02]  /*1a30*/  UIADD3 UR4, UPT, UPT, UR6, -0x1, URZ ;  /* 0xffffffff06047890 */ /* 0x000fe4000fffe0ff */
[----:B------:R-:W-:Y:S02]  /*1a40*/  UISETP.LT.U32.AND UP0, UPT, UR41, 0x1b, UPT ;  /* 0x0000001b2900788c */ /* 0x000fe4000bf01070 */
[----:B------:R-:W-:Y:S02]  /*1a50*/  UISETP.GE.U32.AND UP2, UPT, UR4, -0x7f, UPT ;  /* 0xffffff810400788c */ /* 0x000fe4000bf46070 */
[----:B------:R-:W-:Y:S01]  /*1a60*/  USEL UR40, UR41, 0x1b, UP0 ;  /* 0x0000001b29287887 */ /* 0x000fe20008000000 */
[----:B------:R-:W-:-:S03]  /*1a70*/  UMOV UR5, URZ ;  /* 0x000000ff00057c82 */ /* 0x000fc60008000000 */
[----:B------:R-:W-:Y:S02]  /*1a80*/  UIADD3 UR21, UPT, UPT, UR40, -0x1, URZ ;  /* 0xffffffff28157890 */ /* 0x000fe4000fffe0ff */
[----:B------:R-:W-:-:S03]  /*1a90*/  UIADD3 UR43, UPT, UPT, UR41, -UR40, URZ ;  /* 0x80000028292b7290 */ /* 0x000fc6000fffe0ff */
[----:B------:R-:W-:-:S04]  /*1aa0*/  @UP2 UIADD3 UR21, UPT, UPT, UR40, URZ, URZ ;  /* 0x000000ff28152290 */ /* 0x000fc8000fffe0ff */
[----:B--234-:R-:W-:-:S12]  /*1ab0*/  UIADD3 UR21, UPT, UPT, UR21, 0x1, URZ ;  /* 0x0000000115157890 */ /* 0x01cfd8000fffe0ff */
.L_x_43:
[----:B------:R-:W-:Y:S01]  /*1ac0*/  UISETP.NE.AND UP0, UPT, UR48, URZ, UPT ;  /* 0x000000ff3000728c */ /* 0x000fe2000bf05270 */
[----:B------:R-:W2:Y:S08]  /*1ad0*/  S2UR UR48, SR_CgaCtaId ;  /* 0x00000000003079c3 */ /* 0x000eb00000008800 */
[----:B------:R-:W-:Y:S05]  /*1ae0*/  BRA.U UP0, `(.L_x_24) ;  /* 0x0000000100347547 */ /* 0x000fea000b800000 */
[----:B------:R-:W3:Y:S01]  /*1af0*/  S2R R0, SR_CgaCtaId ;  /* 0x0000000000007919 */ /* 0x000ee20000008800 */
[----:B------:R-:W-:-:S04]  /*1b00*/  MOV R2, 0x400 ;  /* 0x0000040000027802 */ /* 0x000fc80000000f00 */
[----:B---3--:R-:W-:Y:S02]  /*1b10*/  LEA R0, R0, R2, 0x18 ;  /* 0x0000000200007211 */ /* 0x008fe400078ec0ff */
[----:B------:R-:W-:-:S03]  /*1b20*/  SHF.L.U32 R2, R8, 0x1f, RZ ;  /* 0x0000001f08027819 */ /* 0x000fc600000006ff */
[----:B------:R-:W-:-:S04]  /*1b30*/  IMAD R0, R9, 0x8, R0 ;  /* 0x0000000809007824 */ /* 0x000fc800078e0200 */
[----:B------:R-:W3:Y:S02]  /*1b40*/  SYNCS.PHASECHK.TRANS64.TRYWAIT P0, [R0+URZ+0x240], R2 ;  /* 0x00024002000075a7 */ /* 0x000ee400080011ff */
[----:B---3--:R-:W-:Y:S05]  /*1b50*/  @!P0 BRA `(.L_x_25) ;  /* 0x0000005c00308947 */ /* 0x008fea0003800000 */
.L_x_126:
[----:B------:R-:W-:Y:S01]  /*1b60*/  VIADD R9, R9, 0x1 ;  /* 0x0000000109097836 */ /* 0x000fe20000000000 */
[----:B------:R3:W-:Y:S04]  /*1b70*/  SYNCS.ARRIVE.TRANS64.A1T0 RZ, [R0+URZ+0x230], RZ ;  /* 0x000230ff00ff79a7 */ /* 0x0007e800081000ff */
[----:B------:R-:W-:-:S04]  /*1b80*/  ISETP.NE.AND P0, PT, R9, 0x2, PT ;  /* 0x000000020900780c */ /* 0x000fc80003f05270 */
[----:B------:R-:W-:Y:S02]  /*1b90*/  SEL R9, R9, RZ, P0 ;  /* 0x000000ff09097207 */ /* 0x000fe40000000000 */
[----:B---3--:R-:W-:-:S04]  /*1ba0*/  SEL R0, RZ, 0x1, P0 ;  /* 0x00000001ff007807 */ /* 0x008fc80000000000 */
[----:B------:R-:W-:-:S07]  /*1bb0*/  LOP3.LUT R8, R8, R0, RZ, 0x3c, !PT ;  /* 0x0000000008087212 */ /* 0x000fce00078e3cff */
.L_x_24:
[----:B------:R-:W-:Y:S01]  /*1bc0*/  UMOV UR6, 0x400 ;  /* 0x0000040000067882 */ /* 0x000fe20000000000 */
[----:B------:R-:W-:Y:S01]  /*1bd0*/  SHF.L.U32 R0, R12, 0x1f, RZ ;  /* 0x0000001f0c007819 */ /* 0x000fe200000006ff */
[----:B--2---:R-:W-:Y:S02]  /*1be0*/  ULEA UR6, UR48, UR6, 0x18 ;  /* 0x0000000630067291 */ /* 0x004fe4000f8ec0ff */
[----:B------:R-:W-:Y:S02]  /*1bf0*/  UISETP.GE.U32.AND UP0, UPT, UR47, 0x7f, UPT ;  /* 0x0000007f2f00788c */ /* 0x000fe4000bf06070 */
[----:B------:R-:W-:Y:S02]  /*1c00*/  ULEA UR4, UR5, UR6, 0x3 ;  /* 0x0000000605047291 */ /* 0x000fe4000f8e18ff */
[----:B------:R-:W-:Y:S02]  /*1c10*/  USHF.L.U32 UR35, UR46, 0x6, URZ ;  /* 0x000000062e237899 */ /* 0x000fe400080006ff */
[----:B------:R-:W-:Y:S01]  /*1c20*/  ULEA UR11, UR45, UR44, 0x6 ;  /* 0x0000002c2d0b7291 */ /* 0x000fe2000f8e30ff */
[----:B------:R-:W-:-:S04]  /*1c30*/  UMOV UR13, URZ ;  /* 0x000000ff000d7c82 */ /* 0x000fc80008000000 */
[----:B------:R2:W3:Y:S01]  /*1c40*/  SYNCS.PHASECHK.TRANS64.TRYWAIT P0, [UR4+0xd8], R0 ;  /* 0x0000d800ff0075a7 */ /* 0x0004e20008001104 */
[----:B------:R-:W-:Y:S06]  /*1c50*/  BRA.U !UP0, `(.L_x_26) ;  /* 0x0000000108bc7547 */ /* 0x000fec000b800000 */
[----:B------:R-:W-:Y:S01]  /*1c60*/  UMOV UR7, URZ ;  /* 0x000000ff00077c82 */ /* 0x000fe20008000000 */
[----:B------:R-:W-:-:S05]  /*1c70*/  UMOV UR4, UR5 ;  /* 0x0000000500047c82 */ /* 0x000fca0008000000 */
.L_x_32:
[----:B------:R-:W-:Y:S01]  /*1c80*/  ULEA UR33, UR4, UR6, 0x3 ;  /* 0x0000000604217291 */ /* 0x000fe2000f8e18ff */
[----:B---3--:R-:W-:Y:S01]  /*1c90*/  @!P3 MOV R2, 0x2000 ;  /* 0x000020000002b802 */ /* 0x008fe20000000f00 */
[----:B-1-34-:R-:W-:Y:S10]  /*1ca0*/  @P0 BRA `(.L_x_27) ;  /* 0x00000000000c0947 */ /* 0x01aff40003800000 */
[----:B------:R-:W-:-:S04]  /*1cb0*/  SHF.L.U32 R3, R12, 0x1f, RZ ;  /* 0x0000001f0c037819 */ /* 0x000fc800000006ff */
[----:B------:R-:W3:Y:S02]  /*1cc0*/  SYNCS.PHASECHK.TRANS64.TRYWAIT P0, [UR33+0xd8], R3 ;  /* 0x0000d803ff0075a7 */ /* 0x000ee40008001121 */
[----:B---3--:R-:W-:Y:S05]  /*1cd0*/  @!P0 BRA `(.L_x_28) ;  /* 0x0000005800e48947 */ /* 0x008fea0003800000 */
.L_x_27:
[----:B------:R3:W-:Y:S01]  /*1ce0*/  @!P3 SYNCS.ARRIVE.TRANS64 RZ, [UR33], R2 ;  /* 0x00000002ffffb9a7 */ /* 0x0007e20008000021 */
[----:B------:R-:W-:-:S04]  /*1cf0*/  ULOP3.LUT UR5, UR25, 0x2, URZ, 0xfc, !UPT ;  /* 0x0000000219057892 */ /* 0x000fc8000f8efcff */
[----:B------:R-:W-:-:S09]  /*1d00*/  UISETP.NE.AND UP0, UPT, UR5, 0x2, UPT ;  /* 0x000000020500788c */ /* 0x000fd2000bf05270 */
[----:B------:R-:W-:Y:S05]  /*1d10*/  BRA.U UP0, `(.L_x_29) ;  /* 0x0000000100047547 */ /* 0x000fea000b800000 */
[----:B-1----:R-:W-:Y:S05]  /*1d20*/  BPT.TRAP 0x1 ;  /* 0x000000040000795c */ /* 0x002fea0000300000 */
.L_x_29:
[----:B------:R-:W-:Y:S04]  /*1d30*/  BSSY.RECONVERGENT B0, `(.L_x_30) ;  /* 0x0000003000007945 */ /* 0x000fe80003800200 */
[----:B------:R-:W-:Y:S05]  /*1d40*/  @P2 BRA `(.L_x_31) ;  /* 0x0000000000042947 */ /* 0x000fea0003800000 */
[----:B-1----:R-:W-:Y:S05]  /*1d50*/  BPT.TRAP 0x1 ;  /* 0x000000040000795c */ /* 0x002fea0000300000 */
.L_x_31:
[----:B-1----:R-:W-:Y:S05]  /*1d60*/  BSYNC.RECONVERGENT B0 ;  /* 0x0000000000007941 */ /* 0x002fea0003800200 */
.L_x_30:
[----:B------:R-:W-:Y:S02]  /*1d70*/  UIADD3 UR5, UPT, UPT, UR4, 0x1, URZ ;  /* 0x0000000104057890 */ /* 0x000fe4000fffe0ff */
[----:B------:R-:W-:Y:S02]  /*1d80*/  USHF.L.U32 UR34, UR7, 0x6, URZ ;  /* 0x0000000607227899 */ /* 0x000fe400080006ff */
[----:B------:R-:W-:Y:S02]  /*1d90*/  UISETP.NE.AND UP0, UPT, UR5, 0x1b, UPT ;  /* 0x0000001b0500788c */ /* 0x000fe4000bf05270 */
[----:B------:R-:W-:Y:S02]  /*1da0*/  USHF.L.U32 UR32, UR4, 0xc, URZ ;  /* 0x0000000c04207899 */ /* 0x000fe400080006ff */
[----:B------:R-:W-:Y:S02]  /*1db0*/  USEL UR9, URZ, 0x1, UP0 ;  /* 0x00000001ff097887 */ /* 0x000fe40008000000 */
[----:B------:R-:W-:-:S02]  /*1dc0*/  USEL UR5, UR5, URZ, UP0 ;  /* 0x000000ff05057287 */ /* 0x000fc40008000000 */
[----:B------:R-:W-:Y:S02]  /*1dd0*/  UIADD3 UR14, UP0, UPT, UR28, 0x180, URZ ;  /* 0x000001801c0e7890 */ /* 0x000fe4000ff1e0ff */
[----:B------:R-:W-:Y:S01]  /*1de0*/  ULEA UR8, UR5, UR6, 0x3 ;  /* 0x0000000605087291 */ /* 0x000fe2000f8e18ff */
[----:B------:R-:W-:Y:S01]  /*1df0*/  LOP3.LUT R12, R12, UR9, RZ, 0x3c, !PT ;  /* 0x000000090c0c7c12 */ /* 0x000fe2000f8e3cff */
[----:B------:R-:W-:Y:S02]  /*1e00*/  UIADD3 UR7, UPT, UPT, UR7, 0x1, URZ ;  /* 0x0000000107077890 */ /* 0x000fe4000fffe0ff */
[----:B------:R-:W-:Y:S01]  /*1e10*/  UIADD3 UR16, UP1, UPT, UR28, 0x80, URZ ;  /* 0x000000801c107890 */ /* 0x000fe2000ff3e0ff */
[----:B--2---:R-:W-:Y:S01]  /*1e20*/  SHF.L.U32 R0, R12, 0x1f, RZ ;  /* 0x0000001f0c007819 */ /* 0x004fe200000006ff */
[----:B------:R-:W-:Y:S02]  /*1e30*/  UIADD3.X UR15, UPT, UPT, URZ, UR29, URZ, UP0, !UPT ;  /* 0x0000001dff0f7290 */ /* 0x000fe400087fe4ff */
[----:B------:R-:W-:Y:S01]  /*1e40*/  UISETP.NE.AND UP0, UPT, UR7, UR21, UPT ;  /* 0x000000150700728c */ /* 0x000fe2000bf05270 */
[----:B------:R4:W1:Y:S01]  /*1e50*/  SYNCS.PHASECHK.TRANS64.TRYWAIT P0, [UR8+0xd8], R0 ;  /* 0x0000d800ff0075a7 */ /* 0x0008620008001108 */
[----:B------:R-:W-:-:S02]  /*1e60*/  ULOP3.LUT UR8, UR32, UR24, URZ, 0xfc, !UPT ;  /* 0x0000001820087292 */ /* 0x000fc4000f8efcff */
[----:B------:R-:W-:Y:S02]  /*1e70*/  UIADD3.X UR17, UPT, UPT, URZ, UR29, URZ, UP1, !UPT ;  /* 0x0000001dff117290 */ /* 0x000fe40008ffe4ff */
[----:B------:R-:W-:Y:S02]  /*1e80*/  UIADD3 UR32, UPT, UPT, UR6, 0x2600, UR32 ;  /* 0x0000260006207890 */ /* 0x000fe4000fffe020 */
[----:B------:R-:W-:Y:S01]  /*1e90*/  UIADD3 UR8, UPT, UPT, UR6, 0x1d600, UR8 ;  /* 0x0001d60006087890 */ /* 0x000fe2000fffe008 */
[----:B------:R-:W-:Y:S01]  /*1ea0*/  UMOV UR18, 0x0 ;  /* 0x0000000000127882 */ /* 0x000fe20000000000 */
[----:B------:R-:W-:Y:S01]  /*1eb0*/  UMOV UR19, 0x10000000 ;  /* 0x1000000000137882 */ /* 0x000fe20000000000 */
[----:B------:R-:W-:Y:S01]  /*1ec0*/  UMOV UR4, 0xf0000 ;  /* 0x000f000000047882 */ /* 0x000fe20000000000 */
[----:B------:R-:W-:Y:S01]  /*1ed0*/  UMOV UR12, UR36 ;  /* 0x00000024000c7c82 */ /* 0x000fe20008000000 */
[----:B------:R-:W-:Y:S01]  /*1ee0*/  UMOV UR9, UR33 ;  /* 0x0000002100097c82 */ /* 0x000fe20008000000 */
[----:B------:R-:W-:Y:S01]  /*1ef0*/  UMOV UR10, UR34 ;  /* 0x00000022000a7c82 */ /* 0x000fe20008000000 */
[----:B------:R-:W-:Y:S01]  /*1f00*/  UTMALDG.3D [UR32], [UR16], desc[UR18] ;  /* 0x00001220100075b4 */ /* 0x000fe20008011000 */
[----:B------:R-:W-:Y:S01]  /*1f10*/  UMOV UR13, UR21 ;  /* 0x00000015000d7c82 */ /* 0x000fe20008000000 */
[----:B------:R2:W-:Y:S02]  /*1f20*/  UTMALDG.3D.MULTICAST [UR8], [UR14], UR4, desc[UR18] ;  /* 0x000012080e0073b4 */ /* 0x0005e40008011804 */
[----:B--2---:R-:W-:Y:S01]  /*1f30*/  UMOV UR4, UR5 ;  /* 0x0000000500047c82 */ /* 0x004fe20008000000 */
[----:B------:R-:W-:Y:S05]  /*1f40*/  BRA.U UP0, `(.L_x_32) ;  /* 0xfffffffd004c7547 */ /* 0x000fea000b83ffff */
.L_x_26:
[----:B------:R-:W-:Y:S01]  /*1f50*/  ULEA UR4, UR5, UR6, 0x3 ;  /* 0x0000000605047291 */ /* 0x000fe2000f8e18ff */
[----:B--2-4-:R-:W-:Y:S01]  /*1f60*/  SHF.L.U32 R0, R12, 0x1f, RZ ;  /* 0x0000001f0c007819 */ /* 0x014fe200000006ff */
[----:B------:R-:W-:Y:S01]  /*1f70*/  @!P1 SYNCS.ARRIVE.TRANS64.A1T0 RZ, [UR6+0x1c8], RZ ;  /* 0x0001c8ffffff99a7 */ /* 0x000fe20008100006 */
[----:B------:R-:W-:-:S06]  /*1f80*/  UISETP.GT.AND UP0, UPT, UR41, UR40, UPT ;  /* 0x000000282900728c */ /* 0x000fcc000bf04270 */
[----:B-1-3--:R1:W2:Y:S03]  /*1f90*/  SYNCS.PHASECHK.TRANS64.TRYWAIT P0, [UR4+0xd8], R0 ;  /* 0x0000d800ff0075a7 */ /* 0x00a2a60008001104 */
[----:B------:R-:W-:Y:S05]  /*1fa0*/  BRA.U !UP0, `(.L_x_33) ;  /* 0x0000000108c07547 */ /* 0x000fea000b800000 */
[----:B------:R-:W-:Y:S01]  /*1fb0*/  UIADD3 UR26, UPT, UPT, UR43, UR13, URZ ;  /* 0x0000000d2b1a7290 */ /* 0x000fe2000fffe0ff */
[----:B------:R-:W-:-:S11]  /*1fc0*/  UMOV UR4, UR5 ;  /* 0x0000000500047c82 */ /* 0x000fd60008000000 */
.L_x_39:
[----:B------:R-:W-:Y:S01]  /*1fd0*/  ULEA UR17, UR4, UR6, 0x3 ;  /* 0x0000000604117291 */ /* 0x000fe2000f8e18ff */
[----:B--2---:R-:W-:Y:S01]  /*1fe0*/  @!P3 MOV R2, 0x2000 ;  /* 0x000020000002b802 */ /* 0x004fe20000000f00 */
[----:B--234-:R-:W-:Y:S10]  /*1ff0*/  @P0 BRA `(.L_x_34) ;  /* 0x00000000000c0947 */ /* 0x01cff40003800000 */
[----:B------:R-:W-:-:S04]  /*2000*/  SHF.L.U32 R3, R12, 0x1f, RZ ;  /* 0x0000001f0c037819 */ /* 0x000fc800000006ff */
[----:B------:R-:W2:Y:S02]  /*2010*/  SYNCS.PHASECHK.TRANS64.TRYWAIT P0, [UR17+0xd8], R3 ;  /* 0x0000d803ff0075a7 */ /* 0x000ea40008001111 */
[----:B--2---:R-:W-:Y:S05]  /*2020*/  @!P0 BRA `(.L_x_35) ;  /* 0x0000005800288947 */ /* 0x004fea0003800000 */
.L_x_34:
[----:B------:R2:W-:Y:S01]  /*2030*/  @!P3 SYNCS.ARRIVE.TRANS64 RZ, [UR17], R2 ;  /* 0x00000002ffffb9a7 */ /* 0x0005e20008000011 */
[----:B------:R-:W-:-:S04]  /*2040*/  ULOP3.LUT UR5, UR25, 0x2, URZ, 0xfc, !UPT ;  /* 0x0000000219057892 */ /* 0x000fc8000f8efcff */
[----:B------:R-:W-:-:S09]  /*2050*/  UISETP.NE.AND UP0, UPT, UR5, 0x2, UPT ;  /* 0x000000020500788c */ /* 0x000fd2000bf05270 */
[----:B------:R-:W-:Y:S05]  /*2060*/  BRA.U UP0, `(.L_x_36) ;  /* 0x0000000100047547 */ /* 0x000fea000b800000 */
[----:B------:R-:W-:Y:S05]  /*2070*/  BPT.TRAP 0x1 ;  /* 0x000000040000795c */ /* 0x000fea0000300000 */
.L_x_36:
[----:B------:R-:W-:Y:S04]  /*2080*/  BSSY.RECONVERGENT B0, `(.L_x_37) ;  /* 0x0000003000007945 */ /* 0x000fe80003800200 */
[----:B------:R-:W-:Y:S05]  /*2090*/  @P2 BRA `(.L_x_38) ;  /* 0x0000000000042947 */ /* 0x000fea0003800000 */
[----:B------:R-:W-:Y:S05]  /*20a0*/  BPT.TRAP 0x1 ;  /* 0x000000040000795c */ /* 0x000fea0000300000 */
.L_x_38:
[----:B------:R-:W-:Y:S05]  /*20b0*/  BSYNC.RECONVERGENT B0 ;  /* 0x0000000000007941 */ /* 0x000fea0003800200 */
.L_x_37:
[----:B------:R-:W-:Y:S02]  /*20c0*/  UIADD3 UR5, UPT, UPT, UR4, 0x1, URZ ;  /* 0x0000000104057890 */ /* 0x000fe4000fffe0ff */
[----:B------:R-:W-:Y:S02]  /*20d0*/  USHF.L.U32 UR18, UR13, 0x6, URZ ;  /* 0x000000060d127899 */ /* 0x000fe400080006ff */
[----:B------:R-:W-:Y:S02]  /*20e0*/  UISETP.NE.AND UP0, UPT, UR5, 0x1b, UPT ;  /* 0x0000001b0500788c */ /* 0x000fe4000bf05270 */
[----:B------:R-:W-:Y:S02]  /*20f0*/  USHF.L.U32 UR16, UR4, 0xc, URZ ;  /* 0x0000000c04107899 */ /* 0x000fe400080006ff */
[----:B------:R-:W-:Y:S02]  /*2100*/  USEL UR8, URZ, 0x1, UP0 ;  /* 0x00000001ff087887 */ /* 0x000fe40008000000 */
[----:B------:R-:W-:-:S02]  /*2110*/  USEL UR5, UR5, URZ, UP0 ;  /* 0x000000ff05057287 */ /* 0x000fc40008000000 */
[----:B------:R-:W-:Y:S02]  /*2120*/  UIADD3 UR22, UP0, UPT, UR28, 0x180, URZ ;  /* 0x000001801c167890 */ /* 0x000fe4000ff1e0ff */
[----:B------:R-:W-:Y:S01]  /*2130*/  UIADD3 UR13, UPT, UPT, UR13, 0x1, URZ ;  /* 0x000000010d0d7890 */ /* 0x000fe2000fffe0ff */
[----:B------:R-:W-:Y:S01]  /*2140*/  LOP3.LUT R12, R12, UR8, RZ, 0x3c, !PT ;  /* 0x000000080c0c7c12 */ /* 0x000fe2000f8e3cff */
[----:B------:R-:W-:Y:S02]  /*2150*/  UIADD3 UR14, UP1, UPT, UR28, 0x80, URZ ;  /* 0x000000801c0e7890 */ /* 0x000fe4000ff3e0ff */
[----:B------:R-:W-:Y:S01]  /*2160*/  UIADD3.X UR23, UPT, UPT, URZ, UR29, URZ, UP0, !UPT ;  /* 0x0000001dff177290 */ /* 0x000fe200087fe4ff */
[----:B-1----:R-:W-:Y:S01]  /*2170*/  SHF.L.U32 R0, R12, 0x1f, RZ ;  /* 0x0000001f0c007819 */ /* 0x002fe200000006ff */
[----:B------:R-:W-:Y:S02]  /*2180*/  ULOP3.LUT UR8, UR16, UR24, URZ, 0xfc, !UPT ;  /* 0x0000001810087292 */ /* 0x000fe4000f8efcff */
[----:B------:R-:W-:-:S02]  /*2190*/  UISETP.NE.AND UP0, UPT, UR13, UR26, UPT ;  /* 0x0000001a0d00728c */ /* 0x000fc4000bf05270 */
[----:B------:R-:W-:Y:S02]  /*21a0*/  ULEA UR7, UR5, UR6, 0x3 ;  /* 0x0000000605077291 */ /* 0x000fe4000f8e18ff */
[----:B------:R-:W-:Y:S02]  /*21b0*/  UIADD3 UR16, UPT, UPT, UR6, 0x2600, UR16 ;  /* 0x0000260006107890 */ /* 0x000fe4000fffe010 */
[----:B------:R-:W-:Y:S02]  /*21c0*/  UIADD3.X UR15, UPT, UPT, URZ, UR29, URZ, UP1, !UPT ;  /* 0x0000001dff0f7290 */ /* 0x000fe40008ffe4ff */
[----:B------:R-:W-:Y:S01]  /*21d0*/  UIADD3 UR8, UPT, UPT, UR6, 0x1d600, UR8 ;  /* 0x0001d60006087890 */ /* 0x000fe2000fffe008 */
[----:B------:R-:W-:Y:S01]  /*21e0*/  UMOV UR30, 0x0 ;  /* 0x00000000001e7882 */ /* 0x000fe20000000000 */
[----:B------:R-:W-:Y:S01]  /*21f0*/  UMOV UR31, 0x10000000 ;  /* 0x10000000001f7882 */ /* 0x000fe20000000000 */
[----:B------:R-:W-:Y:S01]  /*2200*/  UMOV UR19, UR35 ;  /* 0x0000002300137c82 */ /* 0x000fe20008000000 */
[----:B------:R-:W-:Y:S01]  /*2210*/  UMOV UR20, UR36 ;  /* 0x0000002400147c82 */ /* 0x000fe20008000000 */
[----:B------:R3:W4:Y:S01]  /*2220*/  SYNCS.PHASECHK.TRANS64.TRYWAIT P0, [UR7+0xd8], R0 ;  /* 0x0000d800ff0075a7 */ /* 0x0007220008001107 */
[----:B------:R-:W-:Y:S01]  /*2230*/  UMOV UR4, 0xf0000 ;  /* 0x000f000000047882 */ /* 0x000fe20000000000 */
[----:B------:R-:W-:Y:S01]  /*2240*/  UMOV UR12, UR36 ;  /* 0x00000024000c7c82 */ /* 0x000fe20008000000 */
[----:B------:R-:W-:Y:S01]  /*2250*/  UMOV UR9, UR17 ;  /* 0x0000001100097c82 */ /* 0x000fe20008000000 */
[----:B------:R-:W-:Y:S01]  /*2260*/  UMOV UR10, UR18 ;  /* 0x00000012000a7c82 */ /* 0x000fe20008000000 */
[----:B------:R-:W-:Y:S01]  /*2270*/  UTMALDG.3D [UR16], [UR14], desc[UR30] ;  /* 0x00001e100e0075b4 */ /* 0x000fe20008011000 */
[----:B------:R1:W-:Y:S02]  /*2280*/  UTMALDG.3D.MULTICAST [UR8], [UR22], UR4, desc[UR30] ;  /* 0x00001e08160073b4 */ /* 0x0003e40008011804 */
[----:B-1----:R-:W-:Y:S01]  /*2290*/  UMOV UR4, UR5 ;  /* 0x0000000500047c82 */ /* 0x002fe20008000000 */
[----:B------:R-:W-:Y:S05]  /*22a0*/  BRA.U UP0, `(.L_x_39) ;  /* 0xfffffffd00487547 */ /* 0x000fea000b83ffff */
.L_x_33:
[C---:B------:R-:W-:Y:S01]  /*22b0*/  LEA R3, R11.reuse, UR6, 0x3 ;  /* 0x000000060b037c11 */ /* 0x040fe2000f8e18ff */
[----:B------:R-:W-:Y:S01]  /*22c0*/  NOP ;  /* 0x0000000000007918 */ /* 0x000fe20000000000 */
[----:B-1-3--:R-:W-:Y:S02]  /*22d0*/  SHF.L.U32 R0, R10, 0x1f, RZ ;  /* 0x0000001f0a007819 */ /* 0x00afe400000006ff */
[----:B------:R-:W-:Y:S02]  /*22e0*/  LEA R4, R11, UR6, 0x4 ;  /* 0x000000060b047c11 */ /* 0x000fe4000f8e20ff */
[----:B--2-4-:R-:W1:Y:S02]  /*22f0*/  SYNCS.PHASECHK.TRANS64.TRYWAIT P0, [R3+URZ+0x1d0], R0 ;  /* 0x0001d000030075a7 */ /* 0x014e6400080011ff */
[----:B-1----:R-:W-:Y:S05]  /*2300*/  @!P0 BRA `(.L_x_40) ;  /* 0x0000005400888947 */ /* 0x002fea0003800000 */
.L_x_129:
[----:B------:R-:W2:Y:S01]  /*2310*/  LDS.128 R4, [R4+0x260] ;  /* 0x0002600004047984 */ /* 0x000ea20000000c00 */
[----:B------:R-:W-:Y:S01]  /*2320*/  UISETP.GE.AND UP0, UPT, UR42, 0x1, UPT ;  /* 0x000000012a00788c */ /* 0x000fe2000bf06270 */
[----:B------:R-:W-:Y:S01]  /*2330*/  @!PT LDS RZ, [RZ] ;  /* 0x00000000fffff984 */ /* 0x000fe20000000800 */
[----:B------:R-:W-:Y:S01]  /*2340*/  @!PT LDS RZ, [RZ] ;  /* 0x00000000fffff984 */ /* 0x000fe20000000800 */
[----:B------:R-:W-:Y:S01]  /*2350*/  @!PT LDS RZ, [RZ] ;  /* 0x00000000fffff984 */ /* 0x000fe20000000800 */
[----:B------:R-:W-:Y:S01]  /*2360*/  @!PT LDS RZ, [RZ] ;  /* 0x00000000fffff984 */ /* 0x000fe20000000800 */
[----:B------:R3:W-:Y:S06]  /*2370*/  MEMBAR.ALL.CTA ;  /* 0x0000000000007992 */ /* 0x0007ec0000008000 */
[----:B---3--:R-:W3:Y:S01]  /*2380*/  FENCE.VIEW.ASYNC.S ;  /* 0x00000000000073c6 */ /* 0x008ee20000000000 */
[----:B--2---:R-:W-:-:S13]  /*2390*/  LOP3.LUT P0, RZ, R6, 0x1, RZ, 0xc0, !PT ;  /* 0x0000000106ff7812 */ /* 0x004fda000780c0ff */
[----:B---3--:R-:W-:Y:S01]  /*23a0*/  VOTEU.ANY UP1, P0 ;  /* 0x0000000000ff7886 */ /* 0x008fe20000020100 */
[----:B------:R-:W-:-:S13]  /*23b0*/  PLOP3.LUT P0, PT, PT, PT, UP1, 0x80, 0x8 ;  /* 0x000000000008781c */ /* 0x000fda0003f0f018 */
[----:B-1----:R-:W-:Y:S02]  /*23c0*/  @P0 LOP3.LUT R0, R5, 0xffff, RZ, 0xc0, !PT ;  /* 0x0000ffff05000812 */ /* 0x002fe400078ec0ff */
[----:B------:R-:W-:Y:S02]  /*23d0*/  @P0 MOV R2, R4 ;  /* 0x0000000400020202 */ /* 0x000fe40000000f00 */
[----:B------:R-:W-:Y:S01]  /*23e0*/  @P0 R2UR UR7, R0 ;  /* 0x00000000000702ca */ /* 0x000fe200000e0000 */
[----:B------:R-:W-:Y:S01]  /*23f0*/  VIADD R0, R3, 0x1e0 ;  /* 0x000001e003007836 */ /* 0x000fe20000000000 */
[----:B------:R-:W-:Y:S02]  /*2400*/  @P0 SHF.R.U32.HI R4, RZ, 0x10, R5 ;  /* 0x00000010ff040819 */ /* 0x000fe40000011605 */
[----:B------:R-:W-:Y:S02]  /*2410*/  @P0 R2UR UR8, R2 ;  /* 0x00000000020802ca */ /* 0x000fe400000e0000 */
[----:B------:R-:W-:-:S02]  /*2420*/  PRMT R0, RZ, 0x654, R0 ;  /* 0x00000654ff007816 */ /* 0x000fc40000000000 */
[----:B------:R-:W-:Y:S02]  /*2430*/  @P0 R2UR UR4, R4 ;  /* 0x00000000040402ca */ /* 0x000fe400000e0000 */
[----:B------:R1:W-:Y:S03]  /*2440*/  SYNCS.ARRIVE.TRANS64.RED.A1T0 RZ, [R0+URZ], RZ ;  /* 0x000000ff00ff79a7 */ /* 0x0003e600081004ff */
[----:B------:R-:W-:-:S04]  /*2450*/  @UP1 UMOV UR27, UR7 ;  /* 0x00000007001b1c82 */ /* 0x000fc80008000000 */
[----:B------:R-:W-:-:S04]  /*2460*/  @UP1 UMOV UR37, UR8 ;  /* 0x0000000800251c82 */ /* 0x000fc80008000000 */
[----:B------:R-:W-:Y:S01]  /*2470*/  @UP1 UMOV UR36, UR4 ;  /* 0x0000000400241c82 */ /* 0x000fe20008000000 */
[----:B------:R-:W-:Y:S05]  /*2480*/  BRA.U !UP0, `(.L_x_41) ;  /* 0x0000000108d47547 */ /* 0x000fea000b800000 */
[----:B------:R-:W2:Y:S01]  /*2490*/  LDCU.128 UR12, c[0x0][0xb10] ;  /* 0x00016200ff0c77ac */ /* 0x000ea20008000c00 */
[----:B------:R-:W3:Y:S01]  /*24a0*/  LDCU UR26, c[0x0][0xb20] ;  /* 0x00016400ff1a77ac */ /* 0x000ee20008000800 */
[----:B------:R-:W4:Y:S01]  /*24b0*/  LDCU UR20, c[0x0][0xb0c] ;  /* 0x00016180ff1477ac */ /* 0x000f220008000800 */
[----:B------:R-:W1:Y:S01]  /*24c0*/  LDCU.64 UR10, c[0x0][0xb28] ;  /* 0x00016500ff0a77ac */ /* 0x000e620008000a00 */
[----:B------:R-:W-:Y:S02]  /*24d0*/  UISETP.NE.AND UP3, UPT, UR42, 0x1, UPT ;  /* 0x000000012a00788c */ /* 0x000fe4000bf65270 */
[----:B--2---:R-:W-:Y:S02]  /*24e0*/  UIMAD.WIDE.U32 UR16, UR38, UR15, URZ ;  /* 0x0000000f261072a5 */ /* 0x004fe4000f8e00ff */
[----:B------:R-:W-:Y:S02]  /*24f0*/  UIMAD.WIDE.U32 UR8, UR39, UR12, URZ ;  /* 0x0000000c270872a5 */ /* 0x000fe4000f8e00ff */
[----:B------:R-:W-:-:S02]  /*2500*/  UISETP.NE.AND UP0, UPT, UR14, 0x1, UPT ;  /* 0x000000010e00788c */ /* 0x000fc4000bf05270 */
[----:B------:R-:W-:Y:S01]  /*2510*/  UIMAD.WIDE.U32 UR22, UR27, UR15, URZ ;  /* 0x0000000f1b1672a5 */ /* 0x000fe2000f8e00ff */
[----:B------:R-:W-:Y:S02]  /*2520*/  UMOV UR16, UR17 ;  /* 0x0000001100107c82 */ /* 0x000fe40008000000 */
[----:B------:R-:W-:Y:S01]  /*2530*/  UMOV UR8, UR9 ;  /* 0x0000000900087c82 */ /* 0x000fe20008000000 */
[----:B---3--:R-:W-:Y:S02]  /*2540*/  USHF.R.U32.HI UR16, URZ, UR26, UR16 ;  /* 0x0000001aff107299 */ /* 0x008fe40008011610 */
[----:B----4-:R-:W-:Y:S02]  /*2550*/  UISETP.NE.AND UP2, UPT, UR20, 0x1, UPT ;  /* 0x000000011400788c */ /* 0x010fe4000bf45270 */
[----:B------:R-:W-:Y:S02]  /*2560*/  USHF.R.U32.HI UR8, URZ, UR13, UR8 ;  /* 0x0000000dff087299 */ /* 0x000fe40008011608 */
[----:B------:R-:W-:-:S02]  /*2570*/  USEL UR7, UR38, UR16, !UP0 ;  /* 0x0000001026077287 */ /* 0x000fc4000c000000 */
[----:B------:R-:W-:Y:S02]  /*2580*/  USEL UR8, UR39, UR8, !UP2 ;  /* 0x0000000827087287 */ /* 0x000fe4000d000000 */
[----:B-1----:R-:W-:Y:S01]  /*2590*/  UIMAD.WIDE.U32 UR16, UR7, UR10, URZ ;  /* 0x0000000a071072a5 */ /* 0x002fe2000f8e00ff */
[----:B------:R-:W-:Y:S01]  /*25a0*/  UMOV UR4, UR23 ;  /* 0x0000001700047c82 */ /* 0x000fe20008000000 */
[----:B------:R-:W-:Y:S02]  /*25b0*/  UIMAD.WIDE.U32 UR18, UR37, UR12, URZ ;  /* 0x0000000c251272a5 */ /* 0x000fe4000f8e00ff */
[----:B------:R-:W-:-:S03]  /*25c0*/  UIMAD.WIDE.U32 UR22, UR8, UR10, URZ ;  /* 0x0000000a081672a5 */ /* 0x000fc6000f8e00ff */
[----:B------:R-:W-:Y:S01]  /*25d0*/  UMOV UR16, UR17 ;  /* 0x0000001100107c82 */ /* 0x000fe20008000000 */
[----:B------:R-:W-:Y:S02]  /*25e0*/  USHF.R.U32.HI UR4, URZ, UR26, UR4 ;  /* 0x0000001aff047299 */ /* 0x000fe40008011604 */
[----:B------:R-:W-:Y:S01]  /*25f0*/  @UP3 USHF.R.U32.HI UR7, URZ, UR11, UR16 ;  /* 0x0000000bff073299 */ /* 0x000fe20008011610 */
[----:B------:R-:W-:Y:S01]  /*2600*/  UMOV UR18, UR19 ;  /* 0x0000001300127c82 */ /* 0x000fe20008000000 */
[----:B------:R-:W-:Y:S01]  /*2610*/  UMOV UR22, UR23 ;  /* 0x0000001700167c82 */ /* 0x000fe20008000000 */
[----:B------:R-:W-:Y:S02]  /*2620*/  USHF.R.U32.HI UR13, URZ, UR13, UR18 ;  /* 0x0000000dff0d7299 */ /* 0x000fe40008011612 */
[----:B------:R-:W-:Y:S02]  /*2630*/  USEL UR4, UR27, UR4, !UP0 ;  /* 0x000000041b047287 */ /* 0x000fe4000c000000 */
[----:B------:R-:W-:-:S02]  /*2640*/  @UP3 USHF.R.U32.HI UR8, URZ, UR11, UR22 ;  /* 0x0000000bff083299 */ /* 0x000fc40008011616 */
[----:B------:R-:W-:Y:S02]  /*2650*/  UIMAD UR9, UR42, UR7, URZ ;  /* 0x000000072a0972a4 */ /* 0x000fe4000f8e02ff */
[----:B------:R-:W-:Y:S02]  /*2660*/  USEL UR7, UR37, UR13, !UP2 ;  /* 0x0000000d25077287 */ /* 0x000fe4000d000000 */
[----:B------:R-:W-:Y:S02]  /*2670*/  UIMAD UR12, UR42, UR8, URZ ;  /* 0x000000082a0c72a4 */ /* 0x000fe4000f8e02ff */
[----:B------:R-:W-:Y:S02]  /*2680*/  UISETP.GE.AND UP0, UPT, UR4, UR9, UPT ;  /* 0x000000090400728c */ /* 0x000fe4000bf06270 */
[----:B------:R-:W-:Y:S02]  /*2690*/  UIMAD.WIDE.U32 UR16, UR4, UR10, URZ ;  /* 0x0000000a041072a5 */ /* 0x000fe4000f8e00ff */
[----:B------:R-:W-:-:S02]  /*26a0*/  UISETP.GE.OR UP0, UPT, UR7, UR12, UP0 ;  /* 0x0000000c0700728c */ /* 0x000fc40008706670 */
[----:B------:R-:W-:Y:S02]  /*26b0*/  UIMAD.WIDE.U32 UR12, UR7, UR10, URZ ;  /* 0x0000000a070c72a5 */ /* 0x000fe4000f8e00ff */
[----:B------:R-:W-:Y:S01]  /*26c0*/  UIADD3 UR15, UPT, UPT, -UR4, URZ, URZ ;  /* 0x000000ff040f7290 */ /* 0x000fe2000fffe1ff */
[----:B------:R-:W-:Y:S01]  /*26d0*/  UMOV UR10, UR17 ;  /* 0x00000011000a7c82 */ /* 0x000fe20008000000 */
[----:B------:R-:W-:Y:S02]  /*26e0*/  UIADD3 UR12, UPT, UPT, -UR7, URZ, URZ ;  /* 0x000000ff070c7290 */ /* 0x000fe4000fffe1ff */
[----:B------:R-:W-:-:S03]  /*26f0*/  USHF.R.U32.HI UR10, URZ, UR11, UR10 ;  /* 0x0000000bff0a7299 */ /* 0x000fc6000801160a */
[----:B------:R-:W-:Y:S01]  /*2700*/  @!UP0 UMOV UR9, UR13 ;  /* 0x0000000d00098c82 */ /* 0x000fe20008000000 */
[----:B------:R-:W-:Y:S02]  /*2710*/  UIMAD UR15, UR14, UR15, UR27 ;  /* 0x0000000f0e0f72a4 */ /* 0x000fe4000f8e021b */
[----:B------:R-:W-:Y:S02]  /*2720*/  USEL UR10, UR4, UR10, !UP3 ;  /* 0x0000000a040a7287 */ /* 0x000fe4000d800000 */
[----:B------:R-:W-:Y:S02]  /*2730*/  @!UP0 USHF.R.U32.HI UR9, URZ, UR11, UR9 ;  /* 0x0000000bff098299 */ /* 0x000fe40008011609 */
[----:B------:R-:W-:Y:S02]  /*2740*/  UIADD3 UR11, UPT, UPT, -UR10, URZ, URZ ;  /* 0x000000ff0a0b7290 */ /* 0x000fe4000fffe1ff */
[----:B------:R-:W-:Y:S02]  /*2750*/  @!UP0 USEL UR9, UR7, UR9, !UP3 ;  /* 0x0000000907098287 */ /* 0x000fe4000d800000 */
[----:B------:R-:W-:-:S02]  /*2760*/  UIMAD UR11, UR42, UR11, UR4 ;  /* 0x0000000b2a0b72a4 */ /* 0x000fc4000f8e0204 */
[----:B------:R-:W-:Y:S02]  /*2770*/  @!UP0 UIADD3 UR10, UPT, UPT, UR10, -UR9, URZ ;  /* 0x800000090a0a8290 */ /* 0x000fe4000fffe0ff */
[----:B------:R-:W-:Y:S02]  /*2780*/  @!UP0 UIMAD UR9, UR11, UR8, UR9 ;  /* 0x000000080b0982a4 */ /* 0x000fe4000f8e0209 */
[----:B------:R-:W-:Y:S02]  /*2790*/  @!UP0 UIMAD UR4, UR42, UR10, UR7 ;  /* 0x0000000a2a0482a4 */ /* 0x000fe4000f8e0207 */
[----:B------:R-:W-:Y:S02]  /*27a0*/  UIMAD UR8, UR20, UR12, UR37 ;  /* 0x0000000c140872a4 */ /* 0x000fe4000f8e0225 */
[----:B------:R-:W-:Y:S01]  /*27b0*/  UIMAD UR27, UR4, UR14, UR15 ;  /* 0x0000000e041b72a4 */ /* 0x000fe2000f8e020f */
[----:B------:R-:W-:Y:S02]  /*27c0*/  @!UP0 UMOV UR7, UR9 ;  /* 0x0000000900078c82 */ /* 0x000fe40008000000 */
[----:B------:R-:W-:-:S12]  /*27d0*/  UIMAD UR37, UR7, UR20, UR8 ;  /* 0x00000014072572a4 */ /* 0x000fd8000f8e0208 */
.L_x_41:
[----:B------:R-:W2:Y:S02]  /*27e0*/  LDCU UR4, c[0x0][0xb30] ;  /* 0x00016600ff0477ac */ /* 0x000ea40008000800 */
[----:B--2---:R-:W-:-:S09]  /*27f0*/  UISETP.NE.AND UP0, UPT, UR4, 0x1, UPT ;  /* 0x000000010400788c */ /* 0x004fd2000bf05270 */
[----:B------:R-:W-:Y:S05]  /*2800*/  BRA.U UP0, `(.L_x_42) ;  /* 0x0000000100447547 */ /* 0x000fea000b800000 */
[----:B------:R-:W2:Y:S01]  /*2810*/  LDCU.128 UR12, c[0x0][0xb10] ;  /* 0x00016200ff0c77ac */ /* 0x000ea20008000c00 */
[----:B------:R-:W3:Y:S01]  /*2820*/  LDCU UR16, c[0x0][0xb0c] ;  /* 0x00016180ff1077ac */ /* 0x000ee20008000800 */
[----:B------:R-:W4:Y:S01]  /*2830*/  LDCU UR17, c[0x0][0xb20] ;  /* 0x00016400ff1177ac */ /* 0x000f220008000800 */
[----:B--2---:R-:W-:Y:S02]  /*2840*/  UIMAD.WIDE.U32 UR10, UR37, UR12, URZ ;  /* 0x0000000c250a72a5 */ /* 0x004fe4000f8e00ff */
[----:B------:R-:W-:Y:S02]  /*2850*/  UIMAD.WIDE.U32 UR8, UR27, UR15, URZ ;  /* 0x0000000f1b0872a5 */ /* 0x000fe4000f8e00ff */
[----:B---3--:R-:W-:Y:S02]  /*2860*/  UISETP.NE.AND UP2, UPT, UR16, 0x1, UPT ;  /* 0x000000011000788c */ /* 0x008fe4000bf45270 */
[----:B------:R-:W-:Y:S01]  /*2870*/  UISETP.NE.AND UP0, UPT, UR14, 0x1, UPT ;  /* 0x000000010e00788c */ /* 0x000fe2000bf05270 */
[----:B------:R-:W-:-:S02]  /*2880*/  UMOV UR7, UR11 ;  /* 0x0000000b00077c82 */ /* 0x000fc40008000000 */
[----:B------:R-:W-:Y:S01]  /*2890*/  UMOV UR4, UR9 ;  /* 0x0000000900047c82 */ /* 0x000fe20008000000 */
[----:B------:R-:W-:Y:S02]  /*28a0*/  USHF.R.U32.HI UR7, URZ, UR13, UR7 ;  /* 0x0000000dff077299 */ /* 0x000fe40008011607 */
[----:B----4-:R-:W-:Y:S02]  /*28b0*/  USHF.R.U32.HI UR4, URZ, UR17, UR4 ;  /* 0x00000011ff047299 */ /* 0x010fe40008011604 */
[----:B------:R-:W-:Y:S02]  /*28c0*/  USEL UR7, UR37, UR7, !UP2 ;  /* 0x0000000725077287 */ /* 0x000fe4000d000000 */
[----:B------:R-:W-:-:S04]  /*28d0*/  USEL UR4, UR27, UR4, !UP0 ;  /* 0x000000041b047287 */ /* 0x000fc8000c000000 */
[----:B------:R-:W-:Y:S02]  /*28e0*/  UIADD3 UR8, UPT, UPT, UR7, -UR4, URZ ;  /* 0x8000000407087290 */ /* 0x000fe4000fffe0ff */
[----:B------:R-:W-:Y:S02]  /*28f0*/  UIADD3 UR4, UPT, UPT, -UR7, UR4, URZ ;  /* 0x0000000407047290 */ /* 0x000fe4000fffe1ff */
[----:B------:R-:W-:Y:S02]  /*2900*/  UIMAD UR27, UR8, UR14, UR27 ;  /* 0x0000000e081b72a4 */ /* 0x000fe4000f8e021b */
[----:B------:R-:W-:-:S12]  /*2910*/  UIMAD UR37, UR4, UR16, UR37 ;  /* 0x00000010042572a4 */ /* 0x000fd8000f8e0225 */
.L_x_42:
[----:B------:R-:W-:Y:S01]  /*2920*/  VIADD R11, R11, 0x1 ;  /* 0x000000010b0b7836 */ /* 0x000fe20000000000 */
[----:B------:R-:W-:Y:S01]  /*2930*/  PLOP3.LUT P1, PT, PT, PT, PT, 0x80, 0x8 ;  /* 0x000000000008781c */ /* 0x000fe20003f2f070 */
[----:B------:R-:W-:Y:S02]  /*2940*/  UIADD3 UR46, UPT, UPT, UR37, UR57, URZ ;  /* 0x00000039252e7290 */ /* 0x000fe4000fffe0ff */
[----:B------:R-:W-:Y:S01]  /*2950*/  UIADD3 UR45, UPT, UPT, UR27, UR60, URZ ;  /* 0x0000003c1b2d7290 */ /* 0x000fe2000fffe0ff */
[----:B------:R-:W-:-:S04]  /*2960*/  ISETP.NE.AND P0, PT, R11, 0x2, PT ;  /* 0x000000020b00780c */ /* 0x000fc80003f05270 */
[----:B-1----:R-:W-:Y:S02]  /*2970*/  SEL R0, RZ, 0x1, P0 ;  /* 0x00000001ff007807 */ /* 0x002fe40000000000 */
[----:B------:R-:W-:Y:S02]  /*2980*/  SEL R11, R11, RZ, P0 ;  /* 0x000000ff0b0b7207 */ /* 0x000fe40000000000 */
[----:B------:R-:W-:Y:S01]  /*2990*/  LOP3.LUT R10, R10, R0, RZ, 0x3c, !PT ;  /* 0x000000000a0a7212 */ /* 0x000fe200078e3cff */
[----:B------:R-:W-:Y:S06]  /*29a0*/  BRA.U UP1, `(.L_x_43) ;  /* 0xfffffff101447547 */ /* 0x000fec000b83ffff */
[----:B------:R-:W-:Y:S01]  /*29b0*/  UIADD3 UR7, UPT, UPT, UR6, 0xd8, URZ ;  /* 0x000000d806077890 */ /* 0x000fe2000fffe0ff */
[----:B------:R-:W-:-:S03]  /*29c0*/  SHF.L.U32 R2, R12, 0x1f, RZ ;  /* 0x0000001f0c027819 */ /* 0x000fc600000006ff */
[----:B------:R-:W-:-:S09]  /*29d0*/  ULEA UR4, UR5, UR7, 0x3 ;  /* 0x0000000705047291 */ /* 0x000fd2000f8e18ff */
[----:B------:R-:W1:Y:S02]  /*29e0*/  SYNCS.PHASECHK.TRANS64.TRYWAIT P0, [UR4], R2 ;  /* 0x00000002ff0075a7 */ /* 0x000e640008001104 */
[----:B-1----:R-:W-:Y:S05]  /*29f0*/  @!P0 BRA `(.L_x_44) ;  /* 0x0000004c00e08947 */ /* 0x002fea0003800000 */
.L_x_131:
[----:B------:R-:W-:-:S04]  /*2a00*/  UIADD3 UR4, UPT, UPT, UR5, 0x1, URZ ;  /* 0x0000000105047890 */ /* 0x000fc8000fffe0ff */
[----:B------:R-:W-:-:S04]  /*2a10*/  UISETP.NE.AND UP0, UPT, UR4, 0x1b, UPT ;  /* 0x0000001b0400788c */ /* 0x000fc8000bf05270 */
[----:B------:R-:W-:Y:S02]  /*2a20*/  USEL UR6, URZ, 0x1, UP0 ;  /* 0x00000001ff067887 */ /* 0x000fe40008000000 */
[----:B------:R-:W-:-:S04]  /*2a30*/  USEL UR4, UR4, URZ, UP0 ;  /* 0x000000ff04047287 */ /* 0x000fc80008000000 */
[----:B------:R-:W-:Y:S01]  /*2a40*/  ULEA UR5, UR4, UR7, 0x3 ;  /* 0x0000000704057291 */ /* 0x000fe2000f8e18ff */
[----:B-1----:R-:W-:-:S04]  /*2a50*/  LOP3.LUT R2, R12, UR6, RZ, 0x3c, !PT ;  /* 0x000000060c027c12 */ /* 0x002fc8000f8e3cff */
[----:B------:R-:W-:-:S04]  /*2a60*/  SHF.L.U32 R3, R2, 0x1f, RZ ;  /* 0x0000001f02037819 */ /* 0x000fc800000006ff */
[----:B------:R-:W1:Y:S02]  /*2a70*/  SYNCS.PHASECHK.TRANS64.TRYWAIT P0, [UR5], R3 ;  /* 0x00000003ff0075a7 */ /* 0x000e640008001105 */
[----:B-1----:R-:W-:Y:S05]  /*2a80*/  @!P0 BRA `(.L_x_45) ;  /* 0x0000004c00d48947 */ /* 0x002fea0003800000 */
.L_x_133:
[----:B------:R-:W-:-:S04]  /*2a90*/  UIADD3 UR4, UPT, UPT, UR4, 0x1, URZ ;  /* 0x0000000104047890 */ /* 0x000fc8000fffe0ff */
[----:B------:R-:W-:-:S04]  /*2aa0*/  UISETP.NE.AND UP0, UPT, UR4, 0x1b, UPT ;  /* 0x0000001b0400788c */ /* 0x000fc8000bf05270 */
[----:B------:R-:W-:Y:S02]  /*2ab0*/  USEL UR6, URZ, 0x1, UP0 ;  /* 0x00000001ff067887 */ /* 0x000fe40008000000 */
[----:B------:R-:W-:-:S04]  /*2ac0*/  USEL UR4, UR4, URZ, UP0 ;  /* 0x000000ff04047287 */ /* 0x000fc80008000000 */
[----:B------:R-:W-:Y:S01]  /*2ad0*/  ULEA UR5, UR4, UR7, 0x3 ;  /* 0x0000000704057291 */ /* 0x000fe2000f8e18ff */
[----:B------:R-:W-:-:S04]  /*2ae0*/  LOP3.LUT R2, R2, UR6, RZ, 0x3c, !PT ;  /* 0x0000000602027c12 */ /* 0x000fc8000f8e3cff */
[----:B-1----:R-:W-:-:S04]  /*2af0*/  SHF.L.U32 R3, R2, 0x1f, RZ ;  /* 0x0000001f02037819 */ /* 0x002fc800000006ff */
[----:B------:R-:W1:Y:S02]  /*2b00*/  SYNCS.PHASECHK.TRANS64.TRYWAIT P0, [UR5], R3 ;  /* 0x00000003ff0075a7 */ /* 0x000e640008001105 */
[----:B-1----:R-:W-:Y:S05]  /*2b10*/  @!P0 BRA `(.L_x_46) ;  /* 0x0000004c00c88947 */ /* 0x002fea0003800000 */
.L_x_135:
        /* <DEDUP_REMOVED lines=9> */
.L_x_137:
        /* <DEDUP_REMOVED lines=9> */
.L_x_139:
        /* <DEDUP_REMOVED lines=9> */
.L_x_141:
        /* <DEDUP_REMOVED lines=9> */
.L_x_143:
        /* <DEDUP_REMOVED lines=9> */
.L_x_145:
        /* <DEDUP_REMOVED lines=9> */
.L_x_147:
        /* <DEDUP_REMOVED lines=9> */
.L_x_149:
        /* <DEDUP_REMOVED lines=9> */
.L_x_151:
        /* <DEDUP_REMOVED lines=9> */
.L_x_153:
        /* <DEDUP_REMOVED lines=9> */
.L_x_155:
        /* <DEDUP_REMOVED lines=9> */
.L_x_157:
        /* <DEDUP_REMOVED lines=9> */
.L_x_159:
        /* <DEDUP_REMOVED lines=9> */
.L_x_161:
        /* <DEDUP_REMOVED lines=9> */
.L_x_163:
        /* <DEDUP_REMOVED lines=9> */
.L_x_165:
        /* <DEDUP_REMOVED lines=9> */
.L_x_167:
        /* <DEDUP_REMOVED lines=9> */
.L_x_169:
        /* <DEDUP_REMOVED lines=9> */
.L_x_171:
        /* <DEDUP_REMOVED lines=9> */
.L_x_173:
        /* <DEDUP_REMOVED lines=9> */
.L_x_175:
        /* <DEDUP_REMOVED lines=9> */
.L_x_177:
        /* <DEDUP_REMOVED lines=9> */
.L_x_179:
        /* <DEDUP_REMOVED lines=9> */
.L_x_181:
[----:B------:R-:W-:-:S04]  /*3810*/  UIADD3 UR4, UPT, UPT, UR4, 0x1, URZ ;  /* 0x0000000104047890 */ /* 0x000fc8000fffe0ff */
[----:B------:R-:W-:-:S04]  /*3820*/  UISETP.NE.AND UP0, UPT, UR4, 0x1b, UPT ;  /* 0x0000001b0400788c */ /* 0x000fc8000bf05270 */
[----:B------:R-:W-:Y:S02]  /*3830*/  USEL UR5, URZ, 0x1, UP0 ;  /* 0x00000001ff057887 */ /* 0x000fe40008000000 */
[----:B------:R-:W-:-:S04]  /*3840*/  USEL UR4, UR4, URZ, UP0 ;  /* 0x000000ff04047287 */ /* 0x000fc80008000000 */
[----:B------:R-:W-:Y:S01]  /*3850*/  ULEA UR4, UR4, UR7, 0x3 ;  /* 0x0000000704047291 */ /* 0x000fe2000f8e18ff */
[----:B------:R-:W-:-:S04]  /*3860*/  LOP3.LUT R2, R2, UR5, RZ, 0x3c, !PT ;  /* 0x0000000502027c12 */ /* 0x000fc8000f8e3cff */
[----:B------:R-:W-:Y:S01]  /*3870*/  SHF.L.U32 R2, R2, 0x1f, RZ ;  /* 0x0000001f02027819 */ /* 0x000fe200000006ff */
[----:B-1----:R-:W-:-:S07]  /*3880*/  IMAD.U32 R0, RZ, RZ, UR4 ;  /* 0x00000004ff007e24 */ /* 0x002fce000f8e00ff */
.L_x_70:
[----:B-1----:R1:W2:Y:S02]  /*3890*/  SYNCS.PHASECHK.TRANS64.TRYWAIT P0, [R0+URZ], R2 ;  /* 0x00000002000075a7 */ /* 0x0022a400080011ff */
[----:B--2---:R-:W-:Y:S05]  /*38a0*/  @!P0 NANOSLEEP.SYNCS 0x989680 ;  /* 0x009896800000895d */ /* 0x004fea0003900000 */
[----:B------:R-:W2:Y:S02]  /*38b0*/  @!P0 SYNCS.PHASECHK.TRANS64 P0, [R0+URZ], R2 ;  /* 0x00000002000085a7 */ /* 0x000ea400080010ff */
[----:B--2---:R-:W-:Y:S05]  /*38c0*/  @P0 EXIT ;  /* 0x000000000000094d */ /* 0x004fea0003800000 */
[----:B------:R-:W-:Y:S05]  /*38d0*/  BRA `(.L_x_70) ;  /* 0xfffffffc00ec7947 */ /* 0x000fea000383ffff */
.L_x_23:
[----:B------:R-:W-:-:S04]  /*38e0*/  UISETP.NE.AND UP0, UPT, UR48, URZ, UPT ;  /* 0x000000ff3000728c */ /* 0x000fc8000bf05270 */
[----:B------:R-:W-:-:S09]  /*38f0*/  UISETP.NE.OR UP0, UPT, UR18, 0x1, UP0 ;  /* 0x000000011200788c */ /* 0x000fd20008705670 */
[----:B------:R-:W-:Y:S05]  /*3900*/  BRA.U UP0, `(.L_x_71) ;  /* 0x0000000500487547 */ /* 0x000fea000b800000 */
[----:B------:R-:W-:Y:S01]  /*3910*/  ISETP.GE.U32.AND P2, PT, R0, 0x4, PT ;  /* 0x000000040000780c */ /* 0x000fe20003f46070 */
[----:B------:R-:W-:Y:S01]  /*3920*/  IMAD.MOV.U32 R12, RZ, RZ, 0x1 ;  /* 0x00000001ff0c7424 */ /* 0x000fe200078e00ff */
[----:B------:R-:W-:Y:S02]  /*3930*/  CS2R R10, SRZ ;  /* 0x00000000000a7805 */ /* 0x000fe4000001ff00 */
[----:B------:R-:W-:Y:S01]  /*3940*/  CS2R R8, SRZ ;  /* 0x0000000000087805 */ /* 0x000fe2000001ff00 */
[----:B------:R-:W-:Y:S01]  /*3950*/  UMOV UR6, 0x400 ;  /* 0x0000040000067882 */ /* 0x000fe20000000000 */
[----:B------:R-:W-:Y:S01]  /*3960*/  UMOV UR5, URZ ;  /* 0x000000ff00057c82 */ /* 0x000fe20008000000 */
[----:B------:R-:W-:-:S12]  /*3970*/  ULEA UR6, UR48, UR6, 0x18 ;  /* 0x0000000630067291 */ /* 0x000fd8000f8ec0ff */
.L_x_75:
[----:B------:R-:W-:Y:S02]  /*3980*/  LEA R2, R8, UR6, 0x3 ;  /* 0x0000000608027c11 */ /* 0x000fe4000f8e18ff */
[----:B------:R-:W-:-:S03]  /*3990*/  SHF.L.U32 R4, R9, 0x1f, RZ ;  /* 0x0000001f09047819 */ /* 0x000fc600000006ff */
[----:B------:R-:W-:Y:S01]  /*39a0*/  VIADD R5, R2, 0x240 ;  /* 0x0000024002057836 */ /* 0x000fe20000000000 */
[----:B------:R-:W2:Y:S02]  /*39b0*/  SYNCS.PHASECHK.TRANS64.TRYWAIT P0, [R2+URZ+0x230], R4 ;  /* 0x00023004020075a7 */ /* 0x000ea400080011ff */
[----:B--2---:R-:W-:Y:S05]  /*39c0*/  @!P0 BRA `(.L_x_72) ;  /* 0x00000048005c8947 */ /* 0x004fea0003800000 */
.L_x_182:
[----:B------:R-:W-:Y:S01]  /*39d0*/  ULEA UR4, UR5, UR6, 0x3 ;  /* 0x0000000605047291 */ /* 0x000fe2000f8e18ff */
[----:B--2---:R-:W-:Y:S01]  /*39e0*/  PRMT R2, RZ, 0x654, R5 ;  /* 0x00000654ff027816 */ /* 0x004fe20000000005 */
[----:B------:R-:W-:Y:S01]  /*39f0*/  @!P2 IMAD.MOV.U32 R4, RZ, RZ, 0x10 ;  /* 0x00000010ff04a424 */ /* 0x000fe200078e00ff */
[----:B------:R-:W-:Y:S01]  /*3a00*/  SHF.L.U32 R5, R12, 0x1f, RZ ;  /* 0x0000001f0c057819 */ /* 0x000fe200000006ff */
[----:B------:R-:W-:Y:S01]  /*3a10*/  UIADD3 UR7, UPT, UPT, UR4, 0x1d0, URZ ;  /* 0x000001d004077890 */ /* 0x000fe2000fffe0ff */
[----:B------:R2:W-:Y:S05]  /*3a20*/  SYNCS.ARRIVE.TRANS64.RED.A1T0 RZ, [R2+URZ], RZ ;  /* 0x000000ff02ff79a7 */ /* 0x0005ea00081004ff */
[----:B------:R-:W-:Y:S01]  /*3a30*/  IMAD.U32 R6, RZ, RZ, UR7 ;  /* 0x00000007ff067e24 */ /* 0x000fe2000f8e00ff */
[----:B------:R-:W3:Y:S04]  /*3a40*/  SYNCS.PHASECHK.TRANS64.TRYWAIT P0, [UR4+0x1e0], R5 ;  /* 0x0001e005ff0075a7 */ /* 0x000ee80008001104 */
[----:B------:R-:W-:Y:S01]  /*3a50*/  PRMT R6, R0, 0x654, R6 ;  /* 0x0000065400067816 */ /* 0x000fe20000000006 */
[----:B--23--:R-:W-:Y:S06]  /*3a60*/  @!P0 BRA `(.L_x_73) ;  /* 0x0000004800488947 */ /* 0x00cfec0003800000 */
.L_x_184:
[----:B------:R-:W-:Y:S01]  /*3a70*/  ULEA UR8, UR5, UR6, 0x4 ;  /* 0x0000000605087291 */ /* 0x000fe2000f8e20ff */
[----:B------:R-:W-:Y:S01]  /*3a80*/  SEL R3, R6, R3, !P2 ;  /* 0x0000000306037207 */ /* 0x000fe20005000000 */
[----:B------:R-:W-:Y:S01]  /*3a90*/  UIADD3 UR9, UPT, UPT, UR4, 0x1d0, URZ ;  /* 0x000001d004097890 */ /* 0x000fe2000fffe0ff */
[----:B--2---:R-:W-:Y:S01]  /*3aa0*/  LEA R2, R11, UR6, 0x3 ;  /* 0x000000060b027c11 */ /* 0x004fe2000f8e18ff */
[----:B------:R-:W-:Y:S01]  /*3ab0*/  UIADD3 UR8, UPT, UPT, UR8, 0x260, URZ ;  /* 0x0000026008087890 */ /* 0x000fe2000fffe0ff */
[----:B------:R2:W-:Y:S01]  /*3ac0*/  @!P2 SYNCS.ARRIVE.TRANS64.RED RZ, [R3+URZ], R4 ;  /* 0x0000000403ffa9a7 */ /* 0x0005e200080004ff */
[----:B------:R-:W-:Y:S01]  /*3ad0*/  UIADD3 UR4, UPT, UPT, UR5, 0x1, URZ ;  /* 0x0000000105047890 */ /* 0x000fe2000fffe0ff */
[----:B------:R-:W-:-:S03]  /*3ae0*/  VIADD R8, R8, 0x1 ;  /* 0x0000000108087836 */ /* 0x000fc60000000000 */
[----:B------:R-:W-:Y:S02]  /*3af0*/  UISETP.NE.AND UP0, UPT, UR4, 0x2, UPT ;  /* 0x000000020400788c */ /* 0x000fe4000bf05270 */
[----:B------:R-:W-:Y:S01]  /*3b00*/  ISETP.NE.AND P0, PT, R8, 0x2, PT ;  /* 0x000000020800780c */ /* 0x000fe20003f05270 */
[----:B------:R-:W-:Y:S06]  /*3b10*/  UGETNEXTWORKID.BROADCAST [UR8], [UR9] ;  /* 0x00000000080073ca */ /* 0x000fec0008000100 */
[----:B------:R-:W-:Y:S02]  /*3b20*/  USEL UR7, URZ, 0x1, UP0 ;  /* 0x00000001ff077887 */ /* 0x000fe40008000000 */
[----:B------:R-:W-:-:S04]  /*3b30*/  USEL UR5, UR4, URZ, UP0 ;  /* 0x000000ff04057287 */ /* 0x000fc80008000000 */
[----:B------:R-:W-:Y:S02]  /*3b40*/  LOP3.LUT R12, R12, UR7, RZ, 0x3c, !PT ;  /* 0x000000070c0c7c12 */ /* 0x000fe4000f8e3cff */
[----:B--2---:R-:W-:-:S04]  /*3b50*/  SHF.L.U32 R4, R10, 0x1f, RZ ;  /* 0x0000001f0a047819 */ /* 0x004fc800000006ff */
[----:B------:R-:W2:Y:S02]  /*3b60*/  SYNCS.PHASECHK.TRANS64.TRYWAIT P1, [R2+URZ+0x1d0], R4 ;  /* 0x0001d004020075a7 */ /* 0x000ea400080211ff */
[----:B--2---:R-:W-:Y:S05]  /*3b70*/  @!P1 BRA `(.L_x_74) ;  /* 0x00000048001c9947 */ /* 0x004fea0003800000 */
.L_x_185:
[C---:B--2---:R-:W-:Y:S01]  /*3b80*/  LEA R4, R11.reuse, UR6, 0x4 ;  /* 0x000000060b047c11 */ /* 0x044fe2000f8e20ff */
[----:B------:R-:W-:Y:S01]  /*3b90*/  VIADD R2, R2, 0x1e0 ;  /* 0x000001e002027836 */ /* 0x000fe20000000000 */
[----:B------:R-:W-:Y:S01]  /*3ba0*/  SEL R8, R8, RZ, P0 ;  /* 0x000000ff08087207 */ /* 0x000fe20000000000 */
[----:B------:R-:W-:-:S03]  /*3bb0*/  VIADD R11, R11, 0x1 ;  /* 0x000000010b0b7836 */ /* 0x000fc60000000000 */
[----:B------:R-:W2:Y:S01]  /*3bc0*/  LDS.128 R4, [R4+0x260] ;  /* 0x0002600004047984 */ /* 0x000ea20000000c00 */
[----:B------:R-:W-:Y:S02]  /*3bd0*/  PRMT R2, RZ, 0x654, R2 ;  /* 0x00000654ff027816 */ /* 0x000fe40000000002 */
[C---:B------:R-:W-:Y:S01]  /*3be0*/  ISETP.NE.AND P1, PT, R11.reuse, 0x2, PT ;  /* 0x000000020b00780c */ /* 0x040fe20003f25270 */
[----:B------:R-:W-:Y:S01]  /*3bf0*/  @!PT LDS RZ, [RZ] ;  /* 0x00000000fffff984 */ /* 0x000fe20000000800 */
[----:B------:R-:W-:Y:S01]  /*3c00*/  @!PT LDS RZ, [RZ] ;  /* 0x00000000fffff984 */ /* 0x000fe20000000800 */
[----:B------:R-:W-:Y:S01]  /*3c10*/  @!PT LDS RZ, [RZ] ;  /* 0x00000000fffff984 */ /* 0x000fe20000000800 */
[----:B------:R-:W-:Y:S01]  /*3c20*/  @!PT LDS RZ, [RZ] ;  /* 0x00000000fffff984 */ /* 0x000fe20000000800 */
[----:B------:R3:W-:Y:S06]  /*3c30*/  MEMBAR.ALL.CTA ;  /* 0x0000000000007992 */ /* 0x0007ec0000008000 */
[----:B---3--:R-:W3:Y:S01]  /*3c40*/  FENCE.VIEW.ASYNC.S ;  /* 0x00000000000073c6 */ /* 0x008ee20000000000 */
[----:B------:R-:W-:Y:S01]  /*3c50*/  SEL R11, R11, RZ, P1 ;  /* 0x000000ff0b0b7207 */ /* 0x000fe20000800000 */
[----:B---3--:R3:W-:Y:S01]  /*3c60*/  SYNCS.ARRIVE.TRANS64.RED.A1T0 RZ, [R2+URZ], RZ ;  /* 0x000000ff02ff79a7 */ /* 0x0087e200081004ff */
[----:B--2---:R-:W-:-:S02]  /*3c70*/  LOP3.LUT P3, RZ, R6, 0x1, RZ, 0xc0, !PT ;  /* 0x0000000106ff7812 */ /* 0x004fc4000786c0ff */
[----:B------:R-:W-:-:S04]  /*3c80*/  SEL R4, RZ, 0x1, P1 ;  /* 0x00000001ff047807 */ /* 0x000fc80000800000 */
[----:B------:R-:W-:Y:S02]  /*3c90*/  LOP3.LUT R10, R10, R4, RZ, 0x3c, !PT ;  /* 0x000000040a0a7212 */ /* 0x000fe400078e3cff */
[----:B---3--:R-:W-:-:S04]  /*3ca0*/  SEL R2, RZ, 0x1, P0 ;  /* 0x00000001ff027807 */ /* 0x008fc80000000000 */
[----:B------:R-:W-:Y:S01]  /*3cb0*/  LOP3.LUT R9, R9, R2, RZ, 0x3c, !PT ;  /* 0x0000000209097212 */ /* 0x000fe200078e3cff */
[----:B------:R-:W-:Y:S06]  /*3cc0*/  @P3 BRA `(.L_x_75) ;  /* 0xfffffffc002c3947 */ /* 0x000fec000383ffff */
[----:B------:R-:W-:Y:S01]  /*3cd0*/  ULEA UR4, UR5, UR6, 0x3 ;  /* 0x0000000605047291 */ /* 0x000fe2000f8e18ff */
[----:B------:R-:W-:-:S08]  /*3ce0*/  SHF.L.U32 R2, R12, 0x1f, RZ ;  /* 0x0000001f0c027819 */ /* 0x000fd000000006ff */
[----:B------:R-:W2:Y:S02]  /*3cf0*/  SYNCS.PHASECHK.TRANS64 P0, [UR4+0x1e0], R2 ;  /* 0x0001e002ff0075a7 */ /* 0x000ea40008001004 */
[----:B--2---:R-:W-:Y:S05]  /*3d00*/  @P0 BRA `(.L_x_76) ;  /* 0x0000000000080947 */ /* 0x004fea0003800000 */
[----:B------:R-:W2:Y:S02]  /*3d10*/  SYNCS.PHASECHK.TRANS64.TRYWAIT P0, [UR4+0x1e0], R2 ;  /* 0x0001e002ff0075a7 */ /* 0x000ea40008001104 */
[----:B--2---:R-:W-:Y:S05]  /*3d20*/  @!P0 BRA `(.L_x_77) ;  /* 0x0000004400c48947 */ /* 0x004fea0003800000 */
.L_x_76:
[----:B------:R-:W-:-:S04]  /*3d30*/  UIADD3 UR7, UPT, UPT, UR5, 0x1, URZ ;  /* 0x0000000105077890 */ /* 0x000fc8000fffe0ff */
[----:B------:R-:W-:-:S04]  /*3d40*/  UISETP.NE.AND UP0, UPT, UR7, 0x2, UPT ;  /* 0x000000020700788c */ /* 0x000fc8000bf05270 */
[----:B------:R-:W-:Y:S02]  /*3d50*/  USEL UR8, URZ, 0x1, UP0 ;  /* 0x00000001ff087887 */ /* 0x000fe40008000000 */
[----:B------:R-:W-:-:S04]  /*3d60*/  USEL UR7, UR7, URZ, UP0 ;  /* 0x000000ff07077287 */ /* 0x000fc80008000000 */
[----:B------:R-:W-:Y:S01]  /*3d70*/  ULEA UR7, UR7, UR6, 0x3 ;  /* 0x0000000607077291 */ /* 0x000fe2000f8e18ff */
[----:B--2---:R-:W-:-:S04]  /*3d80*/  LOP3.LUT R2, R12, UR8, RZ, 0x3c, !PT ;  /* 0x000000080c027c12 */ /* 0x004fc8000f8e3cff */
[----:B------:R-:W-:-:S04]  /*3d90*/  SHF.L.U32 R0, R2, 0x1f, RZ ;  /* 0x0000001f02007819 */ /* 0x000fc800000006ff */
[----:B------:R-:W2:Y:S02]  /*3da0*/  SYNCS.PHASECHK.TRANS64 P0, [UR7+0x1e0], R0 ;  /* 0x0001e000ff0075a7 */ /* 0x000ea40008001007 */
[----:B-12---:R-:W-:Y:S05]  /*3db0*/  @P0 EXIT ;  /* 0x000000000000094d */ /* 0x006fea0003800000 */
[----:B------:R-:W-:Y:S02]  /*3dc0*/  SHF.L.U32 R2, R2, 0x1f, RZ ;  /* 0x0000001f02027819 */ /* 0x000fe400000006ff */
[----:B------:R-:W-:-:S07]  /*3dd0*/  MOV R0, UR7 ;  /* 0x0000000700007c02 */ /* 0x000fce0008000f00 */
.L_x_78:
[----:B-1----:R1:W2:Y:S02]  /*3de0*/  SYNCS.PHASECHK.TRANS64.TRYWAIT P0, [R0+URZ+0x1e0], R2 ;  /* 0x0001e002000075a7 */ /* 0x0022a400080011ff */
[----:B--2---:R-:W-:Y:S05]  /*3df0*/  @!P0 NANOSLEEP.SYNCS 0x989680 ;  /* 0x009896800000895d */ /* 0x004fea0003900000 */
[----:B------:R-:W2:Y:S02]  /*3e00*/  @!P0 SYNCS.PHASECHK.TRANS64 P0, [R0+URZ+0x1e0], R2 ;  /* 0x0001e002000085a7 */ /* 0x000ea400080010ff */
[----:B--2---:R-:W-:Y:S05]  /*3e10*/  @P0 EXIT ;  /* 0x000000000000094d */ /* 0x004fea0003800000 */
[----:B------:R-:W-:Y:S05]  /*3e20*/  BRA `(.L_x_78) ;  /* 0xfffffffc00ec7947 */ /* 0x000fea000383ffff */
.L_x_71:
[----:B------:R-:W-:Y:S05]  /*3e30*/  BRA.U UP5, `(.L_x_79) ;  /* 0x0000000d059c7547 */ /* 0x000fea000b800000 */
[----:B------:R-:W-:Y:S01]  /*3e40*/  UMOV UR4, 0x40 ;  /* 0x0000004000047882 */ /* 0x000fe20000000000 */
[----:B------:R-:W-:Y:S01]  /*3e50*/  NOP ;  /* 0x0000000000007918 */ /* 0x000fe20000000000 */
[----:B------:R-:W-:Y:S01]  /*3e60*/  ULEA UR5, UR48, UR4, 0x18 ;  /* 0x0000000430057291 */ /* 0x000fe2000f8ec0ff */
[----:B------:R-:W-:Y:S02]  /*3e70*/  UMOV UR6, 0x400 ;  /* 0x0000040000067882 */ /* 0x000fe40000000000 */
[----:B------:R-:W-:-:S06]  /*3e80*/  ULEA UR6, UR48, UR6, 0x18 ;  /* 0x0000000630067291 */ /* 0x000fcc000f8ec0ff */
[----:B------:R-:W2:Y:S02]  /*3e90*/  LDS.U8 R0, [UR5+0x1c] ;  /* 0x00001c05ff007984 */ /* 0x000ea40008000000 */
[----:B--2---:R-:W-:-:S13]  /*3ea0*/  ISETP.NE.AND P0, PT, R0, RZ, PT ;  /* 0x000000ff0000720c */ /* 0x004fda0003f05270 */
[----:B------:R-:W-:Y:S05]  /*3eb0*/  @P0 BRA `(.L_x_80) ;  /* 0x0000000000580947 */ /* 0x000fea0003800000 */
[----:B------:R-:W-:-:S13]  /*3ec0*/  ELECT P0, URZ, PT ;  /* 0x0000000000ff782f */ /* 0x000fda0003800000 */
[----:B------:R-:W-:Y:S05]  /*3ed0*/  @!P0 BRA `(.L_x_81) ;  /* 0x0000000000608947 */ /* 0x000fea0003800000 */
[----:B------:R-:W-:Y:S01]  /*3ee0*/  UMOV UR4, 0x10 ;  /* 0x0000001000047882 */ /* 0x000fe20000000000 */
[----:B------:R-:W-:Y:S01]  /*3ef0*/  HFMA2 R0, -RZ, RZ, 0, 5.9604644775390625e-08 ;  /* 0x00000001ff007431 */ /* 0x000fe200000001ff */
[----:B------:R-:W-:-:S03]  /*3f00*/  MOV R3, 0xffff ;  /* 0x0000ffff00037802 */ /* 0x000fc60000000f00 */
[----:B------:R-:W-:Y:S04]  /*3f10*/  DEPBAR.LE SB2, 0x36 ;  /* 0x0000ad800000791a */ /* 0x000fe80000000000 */
[----:B------:R-:W2:Y:S02]  /*3f20*/  UTCATOMSWS.FIND_AND_SET.ALIGN UP0, UR4, UR4 ;  /* 0x00000004000475e3 */ /* 0x000ea40008000800 */
[----:B--2---:R-:W-:Y:S01]  /*3f30*/  MOV R4, UR4 ;  /* 0x0000000400047c02 */ /* 0x004fe20008000f00 */
[----:B------:R-:W-:Y:S06]  /*3f40*/  BRA.U UP0, `(.L_x_82) ;  /* 0x0000000100187547 */ /* 0x000fec000b800000 */
.L_x_83:
[----:B------:R-:W-:Y:S05]  /*3f50*/  NANOSLEEP 0x64 ;  /* 0x000000640000795d */ /* 0x000fea0003800000 */
[----:B------:R-:W-:-:S05]  /*3f60*/  UMOV UR4, 0x10 ;  /* 0x0000001000047882 */ /* 0x000fca0000000000 */
[----:B------:R-:W-:Y:S04]  /*3f70*/  DEPBAR.LE SB2, 0x36 ;  /* 0x0000ad800000791a */ /* 0x000fe80000000000 */
[----:B------:R-:W2:Y:S02]  /*3f80*/  UTCATOMSWS.FIND_AND_SET.ALIGN UP0, UR4, UR4 ;  /* 0x00000004000475e3 */ /* 0x000ea40008000800 */
[----:B--2---:R-:W-:Y:S01]  /*3f90*/  MOV R4, UR4 ;  /* 0x0000000400047c02 */ /* 0x004fe20008000f00 */
[----:B------:R-:W-:Y:S05]  /*3fa0*/  BRA.U !UP0, `(.L_x_83) ;  /* 0xfffffffd08e87547 */ /* 0x000fea000b83ffff */
.L_x_82:
[-C--:B------:R-:W-:Y:S02]  /*3fb0*/  SHF.L.U32 R3, R3, R4.reuse, RZ ;  /* 0x0000000403037219 */ /* 0x080fe400000006ff */
[----:B------:R-:W-:Y:S01]  /*3fc0*/  SHF.L.U32 R0, R0, R4, RZ ;  /* 0x0000000400007219 */ /* 0x000fe200000006ff */
[----:B------:R-:W-:Y:S02]  /*3fd0*/  IMAD.SHL.U32 R4, R4, 0x20, RZ ;  /* 0x0000002004047824 */ /* 0x000fe400078e00ff */
[----:B------:R2:W-:Y:S04]  /*3fe0*/  ATOMS.OR RZ, [UR5+0x14], R3 ;  /* 0x00001403ffff798c */ /* 0x0005e8000b000005 */
[----:B------:R2:W-:Y:S04]  /*3ff0*/  ATOMS.OR RZ, [UR5+0x18], R0 ;  /* 0x00001800ffff798c */ /* 0x0005e8000b000005 */
[----:B------:R2:W-:Y:S01]  /*4000*/  STS [UR6+0x280], R4 ;  /* 0x00028004ff007988 */ /* 0x0005e20008000806 */
[----:B------:R-:W-:Y:S05]  /*4010*/  BRA `(.L_x_81) ;  /* 0x0000000000107947 */ /* 0x000fea0003800000 */
.L_x_80:
[----:B------:R-:W-:Y:S02]  /*4020*/  MOV R0, 0xffffffff ;  /* 0xffffffff00007802 */ /* 0x000fe40000000f00 */
[----:B------:R-:W-:-:S03]  /*4030*/  MOV R4, 0x4060 ;  /* 0x0000406000047802 */ /* 0x000fc60000000f00 */
[----:B------:R2:W-:Y:S04]  /*4040*/  STS [UR6+0x280], R0 ;  /* 0x00028000ff007988 */ /* 0x0005e80008000806 */
[----:B-12--5:R-:W-:Y:S05]  /*4050*/  CALL.REL.NOINC `($__internal_1_$__cuda_sm10x_tcgen05_guardrail_trap_phase_invalid_during_alloc) ;  /* 0x0000004800447944 */ /* 0x026fea0003c00000 */
.L_x_81:
[----:B------:R-:W-:Y:S05]  /*4060*/  WARPSYNC.ALL ;  /* 0x0000000000007948 */ /* 0x000fea0003800000 */
[----:B------:R-:W3:Y:S01]  /*4070*/  S2UR UR4, SR_CgaCtaId ;  /* 0x00000000000479c3 */ /* 0x000ee20000008800 */
[----:B------:R-:W-:Y:S01]  /*4080*/  UMOV UR17, 0x400 ;  /* 0x0000040000117882 */ /* 0x000fe20000000000 */
[----:B------:R-:W-:-:S06]  /*4090*/  NOP ;  /* 0x0000000000007918 */ /* 0x000fcc0000000000 */
[----:B------:R-:W-:Y:S06]  /*40a0*/  BAR.ARV 0x6, 0xa0 ;  /* 0x0182800000007b1d */ /* 0x000fec0000002000 */
[----:B------:R-:W4:Y:S01]  /*40b0*/  LDCU UR5, c[0x0][0x38c] ;  /* 0x00007180ff0577ac */ /* 0x000f220008000800 */
[----:B------:R-:W-:Y:S01]  /*40c0*/  LOP3.LUT R2, R2, 0xffff, RZ, 0xc0, !PT ;  /* 0x0000ffff02027812 */ /* 0x000fe200078ec0ff */
[----:B------:R-:W-:Y:S01]  /*40d0*/  IMAD.MOV.U32 R11, RZ, RZ, 0x1 ;  /* 0x00000001ff0b7424 */ /* 0x000fe200078e00ff */
[----:B------:R-:W-:Y:S01]  /*40e0*/  CS2R R8, SRZ ;  /* 0x0000000000087805 */ /* 0x000fe2000001ff00 */
[----:B------:R-:W1:Y:S01]  /*40f0*/  LDCU UR8, c[0x0][0x38c] ;  /* 0x00007180ff0877ac */ /* 0x000e620008000800 */
[----:B------:R-:W-:Y:S01]  /*4100*/  R2UR UR19, R2 ;  /* 0x00000000021372ca */ /* 0x000fe200000e0000 */
[----:B------:R-:W-:Y:S01]  /*4110*/  IMAD.MOV.U32 R10, RZ, RZ, RZ ;  /* 0x000000ffff0a7224 */ /* 0x000fe200078e00ff */
[----:B------:R-:W-:Y:S01]  /*4120*/  UMOV UR22, URZ ;  /* 0x000000ff00167c82 */ /* 0x000fe20008000000 */
[----:B------:R-:W-:Y:S01]  /*4130*/  UMOV UR14, URZ ;  /* 0x000000ff000e7c82 */ /* 0x000fe20008000000 */
[----:B---3--:R-:W-:Y:S01]  /*4140*/  ULEA UR17, UR4, UR17, 0x18 ;  /* 0x0000001104117291 */ /* 0x008fe2000f8ec0ff */
[----:B------:R-:W-:Y:S01]  /*4150*/  UMOV UR26, 0x0 ;  /* 0x00000000001a7882 */ /* 0x000fe20000000000 */
[----:B------:R-:W-:-:S02]  /*4160*/  UMOV UR27, 0x41004a0 ;  /* 0x041004a0001b7882 */ /* 0x000fc40000000000 */
[----:B------:R-:W-:Y:S02]  /*4170*/  UIADD3 UR6, UPT, UPT, UR17, 0x2600, URZ ;  /* 0x0000260011067890 */ /* 0x000fe4000fffe0ff */
[----:B------:R-:W-:Y:S02]  /*4180*/  UIADD3 UR7, UPT, UPT, UR17, 0x1d600, URZ ;  /* 0x0001d60011077890 */ /* 0x000fe4000fffe0ff */
[----:B----4-:R-:W-:Y:S01]  /*4190*/  UIADD3 UR5, UPT, UPT, UR5, 0x3f, URZ ;  /* 0x0000003f05057890 */ /* 0x010fe2000fffe0ff */
[----:B--2---:R-:W2:Y:S01]  /*41a0*/  LDS R0, [UR17+0x280] ;  /* 0x00028011ff007984 */ /* 0x004ea20008000800 */
[----:B------:R-:W-:Y:S02]  /*41b0*/  USHF.R.U32.HI UR6, URZ, 0x4, UR6 ;  /* 0x00000004ff067899 */ /* 0x000fe40008011606 */
[----:B------:R-:W-:Y:S02]  /*41c0*/  USHF.R.S32.HI UR4, URZ, 0x1f, UR5 ;  /* 0x0000001fff047899 */ /* 0x000fe40008011405 */
[----:B------:R-:W-:-:S02]  /*41d0*/  ULOP3.LUT UR6, UR6, 0x3fff, URZ, 0xc0, !UPT ;  /* 0x00003fff06067892 */ /* 0x000fc4000f8ec0ff */
[----:B------:R-:W-:Y:S02]  /*41e0*/  ULEA.HI UR4, UR4, UR5, URZ, 0x6 ;  /* 0x0000000504047291 */ /* 0x000fe4000f8f30ff */
[----:B------:R-:W-:Y:S02]  /*41f0*/  USHF.R.U32.HI UR5, URZ, 0x4, UR7 ;  /* 0x00000004ff057899 */ /* 0x000fe40008011607 */
[----:B------:R-:W-:Y:S02]  /*4200*/  USHF.R.S32.HI UR28, URZ, 0x6, UR4 ;  /* 0x00000006ff1c7899 */ /* 0x000fe40008011404 */
[----:B------:R-:W-:Y:S02]  /*4210*/  ULOP3.LUT UR5, UR5, 0x3fff, URZ, 0xc0, !UPT ;  /* 0x00003fff05057892 */ /* 0x000fe4000f8ec0ff */
[----:B------:R-:W-:Y:S02]  /*4220*/  UISETP.LT.AND UP0, UPT, UR28, 0x1, UPT ;  /* 0x000000011c00788c */ /* 0x000fe4000bf01270 */
[----:B------:R-:W-:-:S02]  /*4230*/  ULOP3.LUT UR20, UR6, 0x10000, URZ, 0xfc, !UPT ;  /* 0x0001000006147892 */ /* 0x000fc4000f8efcff */
[----:B------:R-:W-:Y:S02]  /*4240*/  USEL UR29, UR28, 0x1, !UP0 ;  /* 0x000000011c1d7887 */ /* 0x000fe4000c000000 */
[----:B------:R-:W-:Y:S02]  /*4250*/  ULOP3.LUT UR21, UR5, 0x10000, URZ, 0xfc, !UPT ;  /* 0x0001000005157892 */ /* 0x000fe4000f8efcff */
[----:B------:R-:W-:Y:S02]  /*4260*/  UIADD3 UR29, UPT, UPT, -UR29, URZ, URZ ;  /* 0x000000ff1d1d7290 */ /* 0x000fe4000fffe1ff */
[----:B-1----:R-:W-:Y:S01]  /*4270*/  UISETP.GE.AND UP4, UPT, UR8, 0x1, UPT ;  /* 0x000000010800788c */ /* 0x002fe2000bf86270 */
[----:B------:R-:W-:Y:S01]  /*4280*/  UMOV UR24, 0x0 ;  /* 0x0000000000187882 */ /* 0x000fe20000000000 */
[----:B------:R-:W-:Y:S01]  /*4290*/  UMOV UR25, 0x41004a0 ;  /* 0x041004a000197882 */ /* 0x000fe20000000000 */
[----:B--2---:R-:W-:-:S15]  /*42a0*/  R2UR UR30, R0 ;  /* 0x00000000001e72ca */ /* 0x004fde00000e0000 */
.L_x_90:
[----:B------:R-:W-:Y:S02]  /*42b0*/  LEA R0, R10, UR17, 0x3 ;  /* 0x000000110a007c11 */ /* 0x000fe4000f8e18ff */
[----:B------:R-:W-:Y:S02]  /*42c0*/  SHF.L.U32 R2, R9, 0x1f, RZ ;  /* 0x0000001f09027819 */ /* 0x000fe400000006ff */
[----:B------:R-:W-:Y:S01]  /*42d0*/  PLOP3.LUT P0, PT, PT, PT, UP4, 0x80, 0x8 ;  /* 0x000000000008781c */ /* 0x000fe20003f0f048 */
[----:B------:R-:W-:Y:S01]  /*42e0*/  VIADD R3, R0, 0x1e0 ;  /* 0x000001e000037836 */ /* 0x000fe20000000000 */
[----:B-1----:R-:W1:Y:S02]  /*42f0*/  SYNCS.PHASECHK.TRANS64.TRYWAIT P1, [R0+URZ+0x1d0], R2 ;  /* 0x0001d002000075a7 */ /* 0x002e6400080211ff */
[----:B-1-3--:R-:W-:Y:S09]  /*4300*/  @!P1 BRA `(.L_x_84) ;  /* 0x0000004000649947 */ /* 0x00aff20003800000 */
.L_x_187:
[----:B------:R-:W-:Y:S01]  /*4310*/  LEA R4, R10, UR17, 0x4 ;  /* 0x000000110a047c11 */ /* 0x000fe2000f8e20ff */
[----:B------:R-:W-:Y:S01]  /*4320*/  @UP4 ULEA UR4, UR14, UR17, 0x3 ;  /* 0x000000110e044291 */ /* 0x000fe2000f8e18ff */
[----:B------:R-:W-:Y:S01]  /*4330*/  PLOP3.LUT P2, PT, PT, PT, PT, 0x80, 0x8 ;  /* 0x000000000008781c */ /* 0x000fe20003f4f070 */
[----:B------:R-:W-:Y:S01]  /*4340*/  ULEA UR23, UR22, UR17, 0x3 ;  /* 0x0000001116177291 */ /* 0x000fe2000f8e18ff */
[----:B------:R-:W-:Y:S02]  /*4350*/  PRMT R3, RZ, 0x654, R3 ;  /* 0x00000654ff037816 */ /* 0x000fe40000000003 */
[----:B------:R-:W2:Y:S01]  /*4360*/  LDS.128 R4, [R4+0x260] ;  /* 0x0002600004047984 */ /* 0x000ea20000000c00 */
[----:B-1----:R-:W-:Y:S02]  /*4370*/  @P0 SHF.L.U32 R2, R8, 0x1f, RZ ;  /* 0x0000001f08020819 */ /* 0x002fe400000006ff */
[----:B------:R-:W-:Y:S01]  /*4380*/  SHF.L.U32 R0, R11, 0x1f, RZ ;  /* 0x0000001f0b007819 */ /* 0x000fe200000006ff */
[----:B------:R-:W-:Y:S01]  /*4390*/  @!PT LDS RZ, [RZ] ;  /* 0x00000000fffff984 */ /* 0x000fe20000000800 */
[----:B------:R-:W-:Y:S01]  /*43a0*/  @!PT LDS RZ, [RZ] ;  /* 0x00000000fffff984 */ /* 0x000fe20000000800 */
[----:B------:R-:W-:Y:S01]  /*43b0*/  @!PT LDS RZ, [RZ] ;  /* 0x00000000fffff984 */ /* 0x000fe20000000800 */
[----:B------:R-:W-:Y:S01]  /*43c0*/  @!PT LDS RZ, [RZ] ;  /* 0x00000000fffff984 */ /* 0x000fe20000000800 */
[----:B------:R1:W-:Y:S06]  /*43d0*/  MEMBAR.ALL.CTA ;  /* 0x0000000000007992 */ /* 0x0003ec0000008000 */
[----:B-1----:R-:W1:Y:S02]  /*43e0*/  FENCE.VIEW.ASYNC.S ;  /* 0x00000000000073c6 */ /* 0x002e640000000000 */
[----:B-1----:R1:W-:Y:S01]  /*43f0*/  SYNCS.ARRIVE.TRANS64.RED.A1T0 RZ, [R3+URZ], RZ ;  /* 0x000000ff03ff79a7 */ /* 0x0023e200081004ff */
[----:B------:R1:W3:Y:S01]  /*4400*/  @P0 SYNCS.PHASECHK.TRANS64.TRYWAIT P2, [UR4], R2 ;  /* 0x00000002ff0005a7 */ /* 0x0002e20008041104 */
[----:B------:R-:W-:Y:S01]  /*4410*/  ULEA.HI UR4, UR22, UR22, URZ, 0x1 ;  /* 0x0000001616047291 */ /* 0x000fe2000f8f08ff */
[----:B--2---:R-:W-:-:S03]  /*4420*/  LOP3.LUT P1, RZ, R6, 0x1, RZ, 0xc0, !PT ;  /* 0x0000000106ff7812 */ /* 0x004fc6000782c0ff */
[----:B------:R-:W-:Y:S02]  /*4430*/  USHF.L.U32 UR18, UR4, 0x5, URZ ;  /* 0x0000000504127899 */ /* 0x000fe400080006ff */
[----:B------:R-:W-:Y:S02]  /*4440*/  ULOP3.LUT UR4, UR4, 0xffe, URZ, 0xc0, !UPT ;  /* 0x00000ffe04047892 */ /* 0x000fe4000f8ec0ff */
[----:B------:R-:W-:Y:S02]  /*4450*/  ULOP3.LUT UR18, UR18, 0xffffffc0, URZ, 0xc0, !UPT ;  /* 0xffffffc012127892 */ /* 0x000fe4000f8ec0ff */
[----:B------:R-:W-:Y:S02]  /*4460*/  UIADD3 UR4, UPT, UPT, -UR4, UR22, URZ ;  /* 0x0000001604047290 */ /* 0x000fe4000fffe1ff */
[----:B------:R-:W-:Y:S01]  /*4470*/  UIADD3 UR18, UPT, UPT, UR30, UR18, URZ ;  /* 0x000000121e127290 */ /* 0x000fe2000fffe0ff */
[----:B------:R-:W2:Y:S03]  /*4480*/  SYNCS.PHASECHK.TRANS64.TRYWAIT P0, [UR23+0x210], R0 ;  /* 0x00021000ff0075a7 */ /* 0x000ea60008001117 */
[----:B------:R-:W-:Y:S01]  /*4490*/  ULEA UR18, UR4, UR18, 0x14 ;  /* 0x0000001204127291 */ /* 0x000fe2000f8ea0ff */
[----:B-123--:R-:W-:Y:S11]  /*44a0*/  @!P0 BRA `(.L_x_85) ;  /* 0x0000004000108947 */ /* 0x00eff60003800000 */
.L_x_189:
[----:B------:R-:W-:Y:S01]  /*44b0*/  IADD3 R10, PT, PT, R10, 0x1, RZ ;  /* 0x000000010a0a7810 */ /* 0x000fe20007ffe0ff */
[----:B------:R-:W-:Y:S06]  /*44c0*/  BRA.U !UP4, `(.L_x_86) ;  /* 0x000000010c987547 */ /* 0x000fec000b800000 */
[----:B------:R-:W-:Y:S01]  /*44d0*/  UPLOP3.LUT UP2, UPT, UPT, UPT, UPT, 0x40, 0x4 ;  /* 0x000000000004789c */ /* 0x000fe20003f4e870 */
[----:B------:R-:W-:Y:S01]  /*44e0*/  UMOV UR16, UR29 ;  /* 0x0000001d00107c82 */ /* 0x000fe20008000000 */
[----:B------:R-:W-:Y:S01]  /*44f0*/  UMOV UR15, UR28 ;  /* 0x0000001c000f7c82 */ /* 0x000fe20008000000 */
[----:B------:R-:W-:-:S08]  /*4500*/  UMOV UR6, UR14 ;  /* 0x0000000e00067c82 */ /* 0x000fd00008000000 */
.L_x_89:
[----:B------:R-:W-:Y:S02]  /*4510*/  UIADD3 UR16, UPT, UPT, UR16, 0x1, URZ ;  /* 0x0000000110107890 */ /* 0x000fe4000fffe0ff */
[----:B--2---:R-:W-:Y:S02]  /*4520*/  ULEA UR5, UR6, UR17, 0x3 ;  /* 0x0000001106057291 */ /* 0x004fe4000f8e18ff */
[----:B------:R-:W-:Y:S01]  /*4530*/  UISETP.NE.AND UP3, UPT, UR16, URZ, UPT ;  /* 0x000000ff1000728c */ /* 0x000fe2000bf65270 */
[----:B---3--:R-:W-:Y:S10]  /*4540*/  @P2 BRA `(.L_x_87) ;  /* 0x00000000000c2947 */ /* 0x008ff40003800000 */
[----:B-1----:R-:W-:Y:S04]  /*4550*/  SHF.L.U32 R2, R8, 0x1f, RZ ;  /* 0x0000001f08027819 */ /* 0x002fe800000006ff */
[----:B------:R-:W1:Y:S02]  /*4560*/  SYNCS.PHASECHK.TRANS64.TRYWAIT P0, [UR5], R2 ;  /* 0x00000002ff0075a7 */ /* 0x000e640008001105 */
[----:B-1----:R-:W-:Y:S05]  /*4570*/  @!P0 BRA `(.L_x_88) ;  /* 0x0000003c00f48947 */ /* 0x002fea0003800000 */
.L_x_87:
[----:B------:R-:W-:Y:S01]  /*4580*/  UISETP.NE.AND UP0, UPT, UR15, 0x1, UPT ;  /* 0x000000010f00788c */ /* 0x000fe2000bf05270 */
[----:B------:R-:W-:Y:S01]  /*4590*/  PLOP3.LUT P2, PT, PT, PT, PT, 0x80, 0x8 ;  /* 0x000000000008781c */ /* 0x000fe20003f4f070 */
[----:B------:R-:W-:Y:S02]  /*45a0*/  UIADD3 UR4, UPT, UPT, UR6, 0x1, URZ ;  /* 0x0000000106047890 */ /* 0x000fe4000fffe0ff */
[----:B------:R-:W-:Y:S02]  /*45b0*/  ULEA UR12, UR6, UR21, 0x8 ;  /* 0x00000015060c7291 */ /* 0x000fe4000f8e40ff */
[----:B------:R-:W-:Y:S01]  /*45c0*/  UISETP.NE.AND UP1, UPT, UR4, 0x1b, UPT ;  /* 0x0000001b0400788c */ /* 0x000fe2000bf25270 */
[----:B------:R-:W-:Y:S01]  /*45d0*/  PLOP3.LUT P0, PT, PT, PT, UP0, 0x80, 0x8 ;  /* 0x000000000008781c */ /* 0x000fe20003f0f008 */
[----:B------:R-:W-:Y:S02]  /*45e0*/  UIADD3 UR10, UPT, UPT, UR12, 0x2, URZ ;  /* 0x000000020c0a7890 */ /* 0x000fe4000fffe0ff */
[----:B------:R-:W-:Y:S02]  /*45f0*/  USEL UR7, URZ, 0x1, UP1 ;  /* 0x00000001ff077887 */ /* 0x000fe40008800000 */
[----:B------:R-:W-:Y:S02]  /*4600*/  USEL UR14, UR4, URZ, UP1 ;  /* 0x000000ff040e7287 */ /* 0x000fe40008800000 */
[----:B------:R-:W-:Y:S02]  /*4610*/  UIADD3 UR15, UPT, UPT, UR15, -0x1, URZ ;  /* 0xffffffff0f0f7890 */ /* 0x000fe4000fffe0ff */
[----:B------:R-:W-:Y:S01]  /*4620*/  @UP0 ULEA UR4, UR14, UR17, 0x3 ;  /* 0x000000110e040291 */ /* 0x000fe2000f8e18ff */
[----:B------:R-:W-:Y:S01]  /*4630*/  LOP3.LUT R8, R8, UR7, RZ, 0x3c, !PT ;  /* 0x0000000708087c12 */ /* 0x000fe2000f8e3cff */
[----:B------:R-:W-:Y:S01]  /*4640*/  UIADD3 UR7, UPT, UPT, UR5, 0xd8, URZ ;  /* 0x000000d805077890 */ /* 0x000fe2000fffe0ff */
[----:B------:R-:W-:Y:S02]  /*4650*/  UMOV UR13, 0x80004020 ;  /* 0x80004020000d7882 */ /* 0x000fe40000000000 */
[----:B-1----:R-:W-:Y:S01]  /*4660*/  @P0 SHF.L.U32 R0, R8, 0x1f, RZ ;  /* 0x0000001f08000819 */ /* 0x002fe200000006ff */
[----:B------:R-:W-:Y:S01]  /*4670*/  UMOV UR5, 0x80004020 ;  /* 0x8000402000057882 */ /* 0x000fe20000000000 */
[----:B------:R-:W-:Y:S01]  /*4680*/  UMOV UR11, 0x80004020 ;  /* 0x80004020000b7882 */ /* 0x000fe20000000000 */
[----:B------:R-:W-:Y:S01]  /*4690*/  UMOV UR9, 0x80004020 ;  /* 0x8000402000097882 */ /* 0x000fe20000000000 */
[----:B------:R2:W3:Y:S01]  /*46a0*/  @P0 SYNCS.PHASECHK.TRANS64.TRYWAIT P2, [UR4], R0 ;  /* 0x00000000ff0005a7 */ /* 0x0004e20008041104 */
[----:B------:R-:W-:Y:S03]  /*46b0*/  ULEA UR4, UR6, UR20, 0x8 ;  /* 0x0000001406047291 */ /* 0x000fe6000f8e40ff */
[----:B------:R-:W-:Y:S01]  /*46c0*/  UMOV UR6, UR14 ;  /* 0x0000000e00067c82 */ /* 0x000fe20008000000 */
[----:B------:R-:W-:Y:S05]  /*46d0*/  UIADD3 UR8, UPT, UPT, UR4, 0x2, URZ ;  /* 0x0000000204087890 */ /* 0x000fea000fffe0ff */
[----:B------:R2:W-:Y:S01]  /*46e0*/  UTCIMMA gdesc[UR4], gdesc[UR12], tmem[UR18], tmem[UR26], idesc[UR27], UP2 ;  /* 0x00ff1a0c040075ea */ /* 0x0005e20009000112 */
[----:B------:R-:W-:Y:S03]  /*46f0*/  UPLOP3.LUT UP2, UPT, UPT, UPT, UPT, 0x80, 0x8 ;  /* 0x000000000008789c */ /* 0x000fe60003f4f070 */
[----:B------:R2:W-:Y:S01]  /*4700*/  UTCIMMA gdesc[UR8], gdesc[UR10], tmem[UR18], tmem[UR24], idesc[UR25], UPT ;  /* 0x00ff180a080075ea */ /* 0x0005e2000b800112 */
[----:B------:R2:W-:Y:S01]  /*4710*/  UTCBAR.MULTICAST [UR7], URZ, UR19 ;  /* 0x000000ff070073e9 */ /* 0x0005e20008000813 */
[----:B------:R-:W-:Y:S06]  /*4720*/  BRA.U UP3, `(.L_x_89) ;  /* 0xfffffffd03787547 */ /* 0x000fec000b83ffff */
.L_x_86:
[----:B--2---:R-:W-:Y:S01]  /*4730*/  UIADD3 UR4, UPT, UPT, UR22, 0x1, URZ ;  /* 0x0000000116047890 */ /* 0x004fe2000fffe0ff */
[C---:B------:R-:W-:Y:S01]  /*4740*/  ISETP.NE.AND P0, PT, R10.reuse, 0x2, PT ;  /* 0x000000020a00780c */ /* 0x040fe20003f05270 */
[----:B------:R-:W-:Y:S02]  /*4750*/  UIADD3 UR5, UPT, UPT, UR23, 0x1f0, URZ ;  /* 0x000001f017057890 */ /* 0x000fe4000fffe0ff */
[----:B------:R-:W-:Y:S01]  /*4760*/  UISETP.NE.AND UP0, UPT, UR4, 0x4, UPT ;  /* 0x000000040400788c */ /* 0x000fe2000bf05270 */
[----:B-1----:R-:W-:Y:S02]  /*4770*/  SEL R0, RZ, 0x1, P0 ;  /* 0x00000001ff007807 */ /* 0x002fe40000000000 */
[----:B------:R-:W-:Y:S01]  /*4780*/  SEL R10, R10, RZ, P0 ;  /* 0x000000ff0a0a7207 */ /* 0x000fe20000000000 */
[----:B------:R-:W-:Y:S01]  /*4790*/  USEL UR6, URZ, 0x1, UP0 ;  /* 0x00000001ff067887 */ /* 0x000fe20008000000 */
[----:B------:R-:W-:Y:S01]  /*47a0*/  LOP3.LUT R9, R9, R0, RZ, 0x3c, !PT ;  /* 0x0000000009097212 */ /* 0x000fe200078e3cff */
[----:B------:R-:W-:Y:S01]  /*47b0*/  USEL UR22, UR4, URZ, UP0 ;  /* 0x000000ff04167287 */ /* 0x000fe20008000000 */
[----:B------:R1:W-:Y:S03]  /*47c0*/  UTCBAR [UR5], URZ ;  /* 0x000000ff050073e9 */ /* 0x0003e600080000ff */
[----:B------:R-:W-:Y:S01]  /*47d0*/  LOP3.LUT R11, R11, UR6, RZ, 0x3c, !PT ;  /* 0x000000060b0b7c12 */ /* 0x000fe2000f8e3cff */
[----:B------:R-:W-:Y:S07]  /*47e0*/  @P1 BRA `(.L_x_90) ;  /* 0xfffffff800b01947 */ /* 0x000fee000383ffff */
[----:B------:R-:W2:Y:S01]  /*47f0*/  S2UR UR8, SR_CgaCtaId ;  /* 0x00000000000879c3 */ /* 0x000ea20000008800 */
[----:B------:R-:W-:Y:S01]  /*4800*/  ELECT P0, URZ, PT ;  /* 0x0000000000ff782f */ /* 0x000fe20003800000 */
[----:B------:R-:W-:Y:S01]  /*4810*/  IMAD.MOV.U32 R0, RZ, RZ, 0x1 ;  /* 0x00000001ff007424 */ /* 0x000fe200078e00ff */
[----:B------:R-:W-:Y:S01]  /*4820*/  UIADD3 UR17, UPT, UPT, UR17, 0x210, URZ ;  /* 0x0000021011117890 */ /* 0x000fe2000fffe0ff */
[----:B------:R-:W-:Y:S01]  /*4830*/  SHF.L.U32 R2, R11, 0x1f, RZ ;  /* 0x0000001f0b027819 */ /* 0x000fe200000006ff */
[----:B------:R-:W-:-:S03]  /*4840*/  UMOV UR4, 0x40 ;  /* 0x0000004000047882 */ /* 0x000fc60000000000 */
[----:B------:R-:W-:Y:S01]  /*4850*/  UVIRTCOUNT.DEALLOC.SMPOOL 0x80 ;  /* 0x000000800000784c */ /* 0x000fe20000000000 */
[----:B--2---:R-:W-:Y:S02]  /*4860*/  ULEA UR8, UR8, UR4, 0x18 ;  /* 0x0000000408087291 */ /* 0x004fe4000f8ec0ff */
[----:B------:R-:W-:-:S07]  /*4870*/  ULEA UR4, UR22, UR17, 0x3 ;  /* 0x0000001116047291 */ /* 0x000fce000f8e18ff */
[----:B------:R2:W-:Y:S02]  /*4880*/  @P0 STS.U8 [UR8+0x1c], R0 ;  /* 0x00001c00ff000988 */ /* 0x0005e40008000008 */
[----:B------:R-:W4:Y:S02]  /*4890*/  SYNCS.PHASECHK.TRANS64.TRYWAIT P0, [UR4], R2 ;  /* 0x00000002ff0075a7 */ /* 0x000f240008001104 */
[----:B--2-4-:R-:W-:Y:S05]  /*48a0*/  @!P0 BRA `(.L_x_91) ;  /* 0x0000003c00408947 */ /* 0x014fea0003800000 */
.L_x_192:
[----:B------:R-:W-:-:S04]  /*48b0*/  UIADD3 UR4, UPT, UPT, UR22, 0x1, URZ ;  /* 0x0000000116047890 */ /* 0x000fc8000fffe0ff */
[----:B------:R-:W-:-:S04]  /*48c0*/  UISETP.NE.AND UP0, UPT, UR4, 0x4, UPT ;  /* 0x000000040400788c */ /* 0x000fc8000bf05270 */
[----:B------:R-:W-:Y:S02]  /*48d0*/  USEL UR6, URZ, 0x1, UP0 ;  /* 0x00000001ff067887 */ /* 0x000fe40008000000 */
[----:B------:R-:W-:-:S04]  /*48e0*/  USEL UR4, UR4, URZ, UP0 ;  /* 0x000000ff04047287 */ /* 0x000fc80008000000 */
[----:B-1----:R-:W-:Y:S01]  /*48f0*/  ULEA UR5, UR4, UR17, 0x3 ;  /* 0x0000001104057291 */ /* 0x002fe2000f8e18ff */
[----:B--2---:R-:W-:-:S04]  /*4900*/  LOP3.LUT R2, R11, UR6, RZ, 0x3c, !PT ;  /* 0x000000060b027c12 */ /* 0x004fc8000f8e3cff */
[----:B------:R-:W-:-:S04]  /*4910*/  SHF.L.U32 R3, R2, 0x1f, RZ ;  /* 0x0000001f02037819 */ /* 0x000fc800000006ff */
[----:B------:R-:W1:Y:S02]  /*4920*/  SYNCS.PHASECHK.TRANS64.TRYWAIT P0, [UR5], R3 ;  /* 0x00000003ff0075a7 */ /* 0x000e640008001105 */
[----:B-1----:R-:W-:Y:S05]  /*4930*/  @!P0 BRA `(.L_x_92) ;  /* 0x0000003c00348947 */ /* 0x002fea0003800000 */
.L_x_194:
        /* <DEDUP_REMOVED lines=9> */
.L_x_196:
[----:B------:R-:W-:-:S04]  /*49d0*/  UIADD3 UR4, UPT, UPT, UR4, 0x1, URZ ;  /* 0x0000000104047890 */ /* 0x000fc8000fffe0ff */
[----:B------:R-:W-:-:S04]  /*49e0*/  UISETP.NE.AND UP0, UPT, UR4, 0x4, UPT ;  /* 0x000000040400788c */ /* 0x000fc8000bf05270 */
[----:B------:R-:W-:Y:S02]  /*49f0*/  USEL UR5, URZ, 0x1, UP0 ;  /* 0x00000001ff057887 */ /* 0x000fe40008000000 */
[----:B------:R-:W-:-:S04]  /*4a00*/  USEL UR4, UR4, URZ, UP0 ;  /* 0x000000ff04047287 */ /* 0x000fc80008000000 */
[----:B------:R-:W-:Y:S01]  /*4a10*/  ULEA UR4, UR4, UR17, 0x3 ;  /* 0x0000001104047291 */ /* 0x000fe2000f8e18ff */
[----:B------:R-:W-:-:S04]  /*4a20*/  LOP3.LUT R2, R2, UR5, RZ, 0x3c, !PT ;  /* 0x0000000502027c12 */ /* 0x000fc8000f8e3cff */
[----:B------:R-:W-:-:S04]  /*4a30*/  SHF.L.U32 R2, R2, 0x1f, RZ ;  /* 0x0000001f02027819 */ /* 0x000fc800000006ff */
[----:B------:R-:W2:Y:S02]  /*4a40*/  SYNCS.PHASECHK.TRANS64.TRYWAIT P0, [UR4], R2 ;  /* 0x00000002ff0075a7 */ /* 0x000ea40008001104 */
[----:B--2---:R-:W-:Y:S05]  /*4a50*/  @!P0 BRA `(.L_x_94) ;  /* 0x0000003c001c8947 */ /* 0x004fea0003800000 */
.L_x_198:
[----:B------:R-:W-:Y:S01]  /*4a60*/  NOP ;  /* 0x0000000000007918 */ /* 0x000fe20000000000 */
[----:B-1----:R-:W1:Y:S01]  /*4a70*/  LDS R0, [UR8+0x14] ;  /* 0x00001408ff007984 */ /* 0x002e620008000800 */
[----:B------:R-:W-:Y:S01]  /*4a80*/  ULOP3.LUT UR4, UR30, 0xffff, URZ, 0xc0, !UPT ;  /* 0x0000ffff1e047892 */ /* 0x000fe2000f8ec0ff */
[----:B------:R-:W-:Y:S01]  /*4a90*/  UMOV UR5, 0xffff ;  /* 0x0000ffff00057882 */ /* 0x000fe20000000000 */
[----:B------:R-:W-:Y:S02]  /*4aa0*/  UMOV UR6, 0x1 ;  /* 0x0000000100067882 */ /* 0x000fe40000000000 */
[----:B------:R-:W-:-:S04]  /*4ab0*/  USHF.R.U32.HI UR4, URZ, 0x5, UR4 ;  /* 0x00000005ff047899 */ /* 0x000fc80008011604 */
[----:B------:R-:W-:Y:S02]  /*4ac0*/  USHF.L.U32 UR5, UR5, UR4, URZ ;  /* 0x0000000405057299 */ /* 0x000fe400080006ff */
[----:B------:R-:W-:-:S04]  /*4ad0*/  USHF.L.U32 UR4, UR6, UR4, URZ ;  /* 0x0000000406047299 */ /* 0x000fc800080006ff */
[----:B-1----:R-:W-:-:S04]  /*4ae0*/  LOP3.LUT R0, R0, UR5, RZ, 0xc0, !PT ;  /* 0x0000000500007c12 */ /* 0x002fc8000f8ec0ff */
[----:B------:R-:W-:-:S13]  /*4af0*/  ISETP.NE.AND P0, PT, R0, UR5, PT ;  /* 0x0000000500007c0c */ /* 0x000fda000bf05270 */
[----:B------:R-:W-:Y:S05]  /*4b00*/  @P0 BRA `(.L_x_95) ;  /* 0x0000000000580947 */ /* 0x000fea0003800000 */
[----:B------:R-:W1:Y:S02]  /*4b10*/  LDS R0, [UR8+0x18] ;  /* 0x00001808ff007984 */ /* 0x000e640008000800 */
[----:B-1----:R-:W-:-:S04]  /*4b20*/  LOP3.LUT R0, R0, UR4, RZ, 0xc0, !PT ;  /* 0x0000000400007c12 */ /* 0x002fc8000f8ec0ff */
[----:B------:R-:W-:-:S13]  /*4b30*/  ISETP.NE.AND P0, PT, R0, UR4, PT ;  /* 0x0000000400007c0c */ /* 0x000fda000bf05270 */
[----:B------:R-:W-:Y:S05]  /*4b40*/  @P0 BRA `(.L_x_96) ;  /* 0x00000000003c0947 */ /* 0x000fea0003800000 */
[----:B------:R-:W1:Y:S01]  /*4b50*/  S2R R2, SR_LANEID ;  /* 0x0000000000027919 */ /* 0x000e620000000000 */
[----:B------:R-:W-:-:S06]  /*4b60*/  ULOP3.LUT UR5, URZ, UR5, URZ, 0x33, !UPT ;  /* 0x00000005ff057292 */ /* 0x000fcc000f8e33ff */
[----:B------:R-:W-:-:S04]  /*4b70*/  IMAD.U32 R0, RZ, RZ, UR5 ;  /* 0x00000005ff007e24 */ /* 0x000fc8000f8e00ff */
[----:B------:R2:W4:Y:S02]  /*4b80*/  REDUX UR7, R0 ;  /* 0x00000000000773c4 */ /* 0x0005240000000000 */
[----:B------:R1:W-:Y:S01]  /*4b90*/  UTCATOMSWS.AND URZ, UR5 ;  /* 0x0000000500ff79e3 */ /* 0x0003e20008000000 */
[----:B--2---:R-:W-:Y:S01]  /*4ba0*/  LOP3.LUT R0, RZ, UR4, RZ, 0x33, !PT ;  /* 0x00000004ff007c12 */ /* 0x004fe2000f8e33ff */
[----:B------:R-:W-:Y:S02]  /*4bb0*/  VOTEU.ANY UR4, UPT, PT ;  /* 0x0000000000047886 */ /* 0x000fe400038e0100 */
[----:B------:R-:W-:Y:S02]  /*4bc0*/  UFLO.U32 UR4, UR4 ;  /* 0x00000004000472bd */ /* 0x000fe400080e0000 */
[----:B------:R-:W2:Y:S04]  /*4bd0*/  REDUX UR6, R0 ;  /* 0x00000000000673c4 */ /* 0x000ea80000000000 */
[----:B-1----:R-:W-:-:S02]  /*4be0*/  ISETP.EQ.U32.AND P0, PT, R2, UR4, PT ;  /* 0x0000000402007c0c */ /* 0x002fc4000bf02070 */
[----:B----4-:R-:W-:-:S11]  /*4bf0*/  MOV R2, UR7 ;  /* 0x0000000700027c02 */ /* 0x010fd60008000f00 */
[----:B------:R1:W-:Y:S01]  /*4c00*/  @P0 ATOMS.AND RZ, [UR8+0x14], R2 ;  /* 0x00001402ffff098c */ /* 0x0003e2000a800008 */
[----:B--2---:R-:W-:-:S05]  /*4c10*/  IMAD.U32 R0, RZ, RZ, UR6 ;  /* 0x00000006ff007e24 */ /* 0x004fca000f8e00ff */
[----:B------:R1:W-:Y:S01]  /*4c20*/  @P0 ATOMS.AND RZ, [UR8+0x18], R0 ;  /* 0x00001800ffff098c */ /* 0x0003e2000a800008 */
[----:B------:R-:W-:Y:S05]  /*4c30*/  BRA `(.L_x_97) ;  /* 0x0000000000147947 */ /* 0x000fea0003800000 */
.L_x_96:
[----:B------:R-:W-:Y:S02]  /*4c40*/  MOV R2, 0x4c60 ;  /* 0x00004c6000027802 */ /* 0x000fe40000000f00 */
[----:B---3-5:R-:W-:Y:S05]  /*4c50*/  CALL.REL.NOINC `($__internal_0_$__cuda_sm10x_tcgen05_guardrail_trap_col_being_dealloced_not_returned_by_alloc) ;  /* 0x0000003c00387944 */ /* 0x028fea0003c00000 */
[----:B------:R-:W-:Y:S05]  /*4c60*/  BRA `(.L_x_97) ;  /* 0x0000000000087947 */ /* 0x000fea0003800000 */
.L_x_95:
[----:B------:R-:W-:Y:S02]  /*4c70*/  MOV R2, 0x4c90 ;  /* 0x00004c9000027802 */ /* 0x000fe40000000f00 */
[----:B---3-5:R-:W-:Y:S05]  /*4c80*/  CALL.REL.NOINC `($__internal_2_$__cuda_sm10x_tcgen05_guardrail_trap_unallocated_columns_being_dealloced) ;  /* 0x0000003c00447944 */ /* 0x028fea0003c00000 */
.L_x_97:
[----:B------:R-:W-:Y:S01]  /*4c90*/  NOP ;  /* 0x0000000000007918 */ /* 0x000fe20000000000 */
[----:B------:R-:W-:Y:S05]  /*4ca0*/  EXIT ;  /* 0x000000000000794d */ /* 0x000fea0003800000 */
.L_x_79:
[----:B------:R-:W-:-:S09]  /*4cb0*/  UISETP.NE.OR UP0, UPT, UR18, 0x3, !UP3 ;  /* 0x000000031200788c */ /* 0x000fd2000df05670 */
[----:B------:R-:W-:Y:S05]  /*4cc0*/  BRA.U UP0, `(.L_x_98) ;  /* 0x0000000d00347547 */ /* 0x000fea000b800000 */
[----:B------:R-:W2:Y:S01]  /*4cd0*/  LDCU.64 UR4, c[0x0][0x888] ;  /* 0x00011100ff0477ac */ /* 0x000ea20008000a00 */
[----:B------:R-:W3:Y:S01]  /*4ce0*/  LDC.64 R12, c[0x0][0x348] ;  /* 0x0000d200ff0c7b82 */ /* 0x000ee20000000a00 */
[----:B------:R-:W-:Y:S02]  /*4cf0*/  HFMA2 R9, -RZ, RZ, 0, 0 ;  /* 0x00000000ff097431 */ /* 0x000fe400000001ff */
[----:B------:R-:W-:Y:S01]  /*4d00*/  IMAD.MOV.U32 R11, RZ, RZ, 0x1 ;  /* 0x00000001ff0b7424 */ /* 0x000fe200078e00ff */
[----:B------:R-:W4:Y:S01]  /*4d10*/  LDCU UR33, c[0x0][0x370] ;  /* 0x00006e00ff2177ac */ /* 0x000f220008000800 */
[----:B------:R-:W-:Y:S01]  /*4d20*/  IMAD.MOV.U32 R10, RZ, RZ, RZ ;  /* 0x000000ffff0a7224 */ /* 0x000fe200078e00ff */
[----:B------:R-:W-:Y:S01]  /*4d30*/  MOV R8, 0x1000 ;  /* 0x0000100000087802 */ /* 0x000fe20000000f00 */
[----:B------:R-:W4:Y:S01]  /*4d40*/  LDCU.128 UR28, c[0x0][0xb10] ;  /* 0x00016200ff1c77ac */ /* 0x000f220008000c00 */
[----:B------:R-:W1:Y:S01]  /*4d50*/  LDCU UR32, c[0x0][0x374] ;  /* 0x00006e80ff2077ac */ /* 0x000e620008000800 */
[----:B------:R-:W1:Y:S01]  /*4d60*/  LDCU.64 UR26, c[0x0][0x890] ;  /* 0x00011200ff1a77ac */ /* 0x000e620008000a00 */
[----:B--2---:R-:W-:Y:S01]  /*4d70*/  UISETP.NE.U32.AND UP0, UPT, UR4, URZ, UPT ;  /* 0x000000ff0400728c */ /* 0x004fe2000bf05070 */
[----:B------:R-:W2:Y:S01]  /*4d80*/  LDCU UR16, c[0x0][0xb0c] ;  /* 0x00016180ff1077ac */ /* 0x000ea20008000800 */
[----:B------:R-:W3:Y:S01]  /*4d90*/  LDCU UR38, c[0x0][0xb20] ;  /* 0x00016400ff2677ac */ /* 0x000ee20008000800 */
[----:B------:R-:W3:Y:S01]  /*4da0*/  LDCU UR4, c[0x0][0xb30] ;  /* 0x00016600ff0477ac */ /* 0x000ee20008000800 */
[----:B------:R-:W-:Y:S01]  /*4db0*/  UMOV UR17, 0x400 ;  /* 0x0000040000117882 */ /* 0x000fe20000000000 */
[----:B----4-:R-:W-:-:S02]  /*4dc0*/  UIMAD.WIDE.U32 UR6, UR33, UR28, URZ ;  /* 0x0000001c210672a5 */ /* 0x010fc4000f8e00ff */
[----:B-1----:R-:W-:Y:S02]  /*4dd0*/  UIMAD.WIDE.U32 UR8, UR32, UR31, URZ ;  /* 0x0000001f200872a5 */ /* 0x002fe4000f8e00ff */
[----:B------:R-:W-:Y:S02]  /*4de0*/  ULEA UR17, UR48, UR17, 0x18 ;  /* 0x0000001130117291 */ /* 0x000fe4000f8ec0ff */
[----:B------:R-:W-:Y:S02]  /*4df0*/  UISETP.NE.AND.EX UP5, UPT, UR5, URZ, UPT, UP0 ;  /* 0x000000ff0500728c */ /* 0x000fe4000bfa5300 */
[----:B------:R-:W-:Y:S02]  /*4e00*/  UISETP.NE.U32.AND UP6, UPT, UR26, URZ, UPT ;  /* 0x000000ff1a00728c */ /* 0x000fe4000bfc5070 */
[----:B------:R-:W-:Y:S02]  /*4e10*/  UIADD3 UR5, UPT, UPT, UR17, 0x1b0, URZ ;  /* 0x000001b011057890 */ /* 0x000fe4000fffe0ff */
[----:B------:R-:W-:Y:S01]  /*4e20*/  UISETP.NE.AND UP0, UPT, UR42, 0x1, UPT ;  /* 0x000000012a00788c */ /* 0x000fe2000bf05270 */
[----:B------:R-:W-:Y:S01]  /*4e30*/  UMOV UR35, UR7 ;  /* 0x0000000700237c82 */ /* 0x000fe20008000000 */
[----:B------:R-:W-:Y:S01]  /*4e40*/  UMOV UR34, UR9 ;  /* 0x0000000900227c82 */ /* 0x000fe20008000000 */
[----:B------:R-:W-:-:S02]  /*4e50*/  USEL UR37, URZ, 0x1, UP4 ;  /* 0x00000001ff257887 */ /* 0x000fc4000a000000 */
[----:B--2---:R-:W-:Y:S02]  /*4e60*/  UISETP.NE.AND UP0, UPT, UR16, 0x1, UPT ;  /* 0x000000011000788c */ /* 0x004fe4000bf05270 */
[----:B------:R-:W-:Y:S02]  /*4e70*/  UPLOP3.LUT UP4, UPT, UPT, UPT, UPT, 0x40, 0x4 ;  /* 0x000000000004789c */ /* 0x000fe40003f8e870 */
[----:B------:R-:W-:Y:S01]  /*4e80*/  UISETP.GE.AND UP2, UPT, UR42, 0x1, UPT ;  /* 0x000000012a00788c */ /* 0x000fe2000bf46270 */
[----:B------:R-:W1:Y:S01]  /*4e90*/  LDCU.64 UR14, c[0x0][0xb28] ;  /* 0x00016500ff0e77ac */ /* 0x000e620008000a00 */
[----:B------:R-:W-:Y:S02]  /*4ea0*/  UISETP.NE.AND.EX UP6, UPT, UR27, URZ, UPT, UP6 ;  /* 0x000000ff1b00728c */ /* 0x000fe4000bfc5360 */
[----:B------:R-:W-:Y:S02]  /*4eb0*/  UPRMT UR48, UR48, 0x654, UR5 ;  /* 0x0000065430307896 */ /* 0x000fe40008000005 */
[----:B------:R-:W-:-:S02]  /*4ec0*/  USHF.R.U32.HI UR35, URZ, UR29, UR35 ;  /* 0x0000001dff237299 */ /* 0x000fc40008011623 */
[----:B---3--:R-:W-:Y:S02]  /*4ed0*/  USHF.R.U32.HI UR34, URZ, UR38, UR34 ;  /* 0x00000026ff227299 */ /* 0x008fe40008011622 */
[----:B------:R-:W-:Y:S02]  /*4ee0*/  UISETP.NE.AND UP0, UPT, UR30, 0x1, UPT ;  /* 0x000000011e00788c */ /* 0x000fe4000bf05270 */
[----:B------:R-:W-:-:S11]  /*4ef0*/  UISETP.NE.AND UP3, UPT, UR4, 0x1, UPT ;  /* 0x000000010400788c */ /* 0x000fd6000bf65270 */
.L_x_106:
[C---:B------:R-:W-:Y:S02]  /*4f00*/  LEA R3, R10.reuse, UR17, 0x3 ;  /* 0x000000110a037c11 */ /* 0x040fe4000f8e18ff */
[----:B------:R-:W-:Y:S02]  /*4f10*/  SHF.L.U32 R0, R9, 0x1f, RZ ;  /* 0x0000001f09007819 */ /* 0x000fe400000006ff */
[----:B------:R-:W-:Y:S02]  /*4f20*/  LEA R4, R10, UR17, 0x4 ;  /* 0x000000110a047c11 */ /* 0x000fe4000f8e20ff */
[----:B--2---:R-:W2:Y:S02]  /*4f30*/  SYNCS.PHASECHK.TRANS64.TRYWAIT P0, [R3+URZ+0x1d0], R0 ;  /* 0x0001d000030075a7 */ /* 0x004ea400080011ff */
[----:B--2---:R-:W-:Y:S05]  /*4f40*/  @!P0 BRA `(.L_x_99) ;  /* 0x0000003400f88947 */ /* 0x004fea0003800000 */
.L_x_199:
[----:B------:R-:W3:Y:S01]  /*4f50*/  LDS.128 R4, [R4+0x260] ;  /* 0x0002600004047984 */ /* 0x000ee20000000c00 */
[----:B------:R-:W-:Y:S01]  /*4f60*/  UISETP.GE.AND UP0, UPT, UR42, 0x1, UPT ;  /* 0x000000012a00788c */ /* 0x000fe2000bf06270 */
[----:B------:R-:W-:Y:S01]  /*4f70*/  @!PT LDS RZ, [RZ] ;  /* 0x00000000fffff984 */ /* 0x000fe20000000800 */
[----:B------:R-:W-:Y:S01]  /*4f80*/  @!PT LDS RZ, [RZ] ;  /* 0x00000000fffff984 */ /* 0x000fe20000000800 */
[----:B------:R-:W-:Y:S01]  /*4f90*/  @!PT LDS RZ, [RZ] ;  /* 0x00000000fffff984 */ /* 0x000fe20000000800 */
[----:B------:R-:W-:Y:S01]  /*4fa0*/  @!PT LDS RZ, [RZ] ;  /* 0x00000000fffff984 */ /* 0x000fe20000000800 */
[----:B------:R4:W-:Y:S06]  /*4fb0*/  MEMBAR.ALL.CTA ;  /* 0x0000000000007992 */ /* 0x0009ec0000008000 */
[----:B----4-:R-:W4:Y:S01]  /*4fc0*/  FENCE.VIEW.ASYNC.S ;  /* 0x00000000000073c6 */ /* 0x010f220000000000 */
[----:B---3--:R-:W-:Y:S11]  /*4fd0*/  LOP3.LUT P0, RZ, R6, 0x1, RZ, 0xc0, !PT ;  /* 0x0000000106ff7812 */ /* 0x008ff6000780c0ff */
[----:B------:R-:W-:Y:S02]  /*4fe0*/  @!UPT UIADD3 URZ, UPT, UPT, URZ, URZ, URZ ;  /* 0x000000fffffff290 */ /* 0x000fe4000fffe0ff */
[----:B----4-:R-:W-:Y:S01]  /*4ff0*/  VOTEU.ANY UP2, P0 ;  /* 0x0000000000ff7886 */ /* 0x010fe20000040100 */
[----:B------:R-:W-:Y:S11]  /*5000*/  PLOP3.LUT P0, PT, PT, PT, UP2, 0x80, 0x8 ;  /* 0x000000000008781c */ /* 0x000ff60003f0f028 */
[----:B------:R-:W-:Y:S02]  /*5010*/  @!UPT UIADD3 URZ, UPT, UPT, URZ, URZ, URZ ;  /* 0x000000fffffff290 */ /* 0x000fe4000fffe0ff */
[----:B--2---:R-:W-:Y:S02]  /*5020*/  @P0 SHF.R.U32.HI R0, RZ, 0x10, R5 ;  /* 0x00000010ff000819 */ /* 0x004fe40000011605 */
[----:B------:R-:W-:Y:S02]  /*5030*/  @P0 MOV R2, R4 ;  /* 0x0000000400020202 */ /* 0x000fe40000000f00 */
[----:B------:R-:W-:Y:S01]  /*5040*/  @P0 R2UR UR4, R0 ;  /* 0x00000000000402ca */ /* 0x000fe200000e0000 */
[----:B------:R-:W-:Y:S01]  /*5050*/  VIADD R0, R3, 0x1e0 ;  /* 0x000001e003007836 */ /* 0x000fe20000000000 */
[----:B------:R-:W-:Y:S02]  /*5060*/  @P0 LOP3.LUT R4, R5, 0xffff, RZ, 0xc0, !PT ;  /* 0x0000ffff05040812 */ /* 0x000fe400078ec0ff */
[----:B------:R-:W-:Y:S02]  /*5070*/  @P0 R2UR UR6, R2 ;  /* 0x00000000020602ca */ /* 0x000fe400000e0000 */
[----:B------:R-:W-:Y:S02]  /*5080*/  PRMT R0, RZ, 0x654, R0 ;  /* 0x00000654ff007816 */ /* 0x000fe40000000000 */
[----:B------:R-:W-:Y:S02]  /*5090*/  @P0 R2UR UR5, R4 ;  /* 0x00000000040502ca */ /* 0x000fe400000e0000 */
[----:B------:R2:W-:Y:S03]  /*50a0*/  SYNCS.ARRIVE.TRANS64.RED.A1T0 RZ, [R0+URZ], RZ ;  /* 0x000000ff00ff79a7 */ /* 0x0005e600081004ff */
[----:B------:R-:W-:Y:S04]  /*50b0*/  @UP2 UMOV UR25, UR4 ;  /* 0x0000000400192c82 */ /* 0x000fe80008000000 */
[----:B------:R-:W-:Y:S04]  /*50c0*/  @UP2 UMOV UR13, UR6 ;  /* 0x00000006000d2c82 */ /* 0x000fe80008000000 */
[----:B------:R-:W-:Y:S01]  /*50d0*/  @UP2 UMOV UR7, UR5 ;  /* 0x0000000500072c82 */ /* 0x000fe20008000000 */
[----:B------:R-:W-:Y:S05]  /*50e0*/  BRA.U !UP0, `(.L_x_100) ;  /* 0x0000000108c07547 */ /* 0x000fea000b800000 */
[----:B------:R-:W-:Y:S02]  /*50f0*/  UIMAD.WIDE.U32 UR10, UR7, UR31, URZ ;  /* 0x0000001f070a72a5 */ /* 0x000fe4000f8e00ff */
[----:B------:R-:W-:Y:S02]  /*5100*/  UP2UR UR12, UPR, URZ, 0x4 ;  /* 0x00000004ff0c7883 */ /* 0x000fe40008000000 */
[----:B------:R-:W-:Y:S02]  /*5110*/  UISETP.NE.AND UP2, UPT, UR30, 0x1, UPT ;  /* 0x000000011e00788c */ /* 0x000fe4000bf45270 */
[----:B------:R-:W-:Y:S02]  /*5120*/  UIMAD.WIDE.U32 UR18, UR13, UR28, URZ ;  /* 0x0000001c0d1272a5 */ /* 0x000fe4000f8e00ff */
[----:B------:R-:W-:Y:S02]  /*5130*/  USEL UR4, UR32, UR34, !UP2 ;  /* 0x0000002220047287 */ /* 0x000fe4000d000000 */
[----:B------:R-:W-:Y:S02]  /*5140*/  UISETP.NE.AND UP0, UPT, UR16, 0x1, UPT ;  /* 0x000000011000788c */ /* 0x000fe4000bf05270 */
[----:B------:R-:W-:Y:S02]  /*5150*/  UP2UR UR24, UPR, URZ, 0x2 ;  /* 0x00000002ff187883 */ /* 0x000fe40008000000 */
[----:B------:R-:W-:Y:S02]  /*5160*/  UISETP.NE.AND UP1, UPT, UR42, 0x1, UPT ;  /* 0x000000012a00788c */ /* 0x000fe4000bf25270 */
[----:B-1----:R-:W-:Y:S02]  /*5170*/  UIMAD.WIDE.U32 UR20, UR4, UR14, URZ ;  /* 0x0000000e041472a5 */ /* 0x002fe4000f8e00ff */
[----:B------:R-:W-:Y:S01]  /*5180*/  USEL UR8, UR33, UR35, !UP0 ;  /* 0x0000002321087287 */ /* 0x000fe2000c000000 */
[----:B------:R-:W-:Y:S02]  /*5190*/  UMOV UR5, UR11 ;  /* 0x0000000b00057c82 */ /* 0x000fe40008000000 */
[----:B------:R-:W-:Y:S02]  /*51a0*/  USHF.R.U32.HI UR6, URZ, UR38, UR5 ;  /* 0x00000026ff067299 */ /* 0x000fe40008011605 */
[----:B------:R-:W-:Y:S02]  /*51b0*/  UIMAD.WIDE.U32 UR22, UR8, UR14, URZ ;  /* 0x0000000e081672a5 */ /* 0x000fe4000f8e00ff */
[----:B------:R-:W-:Y:S02]  /*51c0*/  USEL UR6, UR7, UR6, !UP2 ;  /* 0x0000000607067287 */ /* 0x000fe4000d000000 */
[----:B------:R-:W-:Y:S02]  /*51d0*/  UISETP.NE.AND UP2, UPT, UR12, URZ, UPT ;  /* 0x000000ff0c00728c */ /* 0x000fe4000bf45270 */
[----:B------:R-:W-:Y:S01]  /*51e0*/  UIMAD.WIDE.U32 UR10, UR6, UR14, URZ ;  /* 0x0000000e060a72a5 */ /* 0x000fe2000f8e00ff */
[----:B------:R-:W-:Y:S02]  /*51f0*/  UMOV UR5, UR19 ;  /* 0x0000001300057c82 */ /* 0x000fe40008000000 */
[----:B------:R-:W-:Y:S03]  /*5200*/  USHF.R.U32.HI UR9, URZ, UR29, UR5 ;  /* 0x0000001dff097299 */ /* 0x000fe60008011605 */
[----:B------:R-:W-:Y:S02]  /*5210*/  UMOV UR5, UR21 ;  /* 0x0000001500057c82 */ /* 0x000fe40008000000 */
[----:B------:R-:W-:Y:S03]  /*5220*/  @UP1 USHF.R.U32.HI UR4, URZ, UR15, UR5 ;  /* 0x0000000fff041299 */ /* 0x000fe60008011605 */
[----:B------:R-:W-:Y:S01]  /*5230*/  UMOV UR5, UR23 ;  /* 0x0000001700057c82 */ /* 0x000fe20008000000 */
[----:B------:R-:W-:Y:S02]  /*5240*/  UIMAD UR4, UR42, UR4, URZ ;  /* 0x000000042a0472a4 */ /* 0x000fe4000f8e02ff */
[----:B------:R-:W-:Y:S02]  /*5250*/  @UP1 USHF.R.U32.HI UR8, URZ, UR15, UR5 ;  /* 0x0000000fff081299 */ /* 0x000fe40008011605 */
[----:B------:R-:W-:Y:S02]  /*5260*/  USEL UR5, UR13, UR9, !UP0 ;  /* 0x000000090d057287 */ /* 0x000fe4000c000000 */
[----:B------:R-:W-:Y:S02]  /*5270*/  UIMAD UR9, UR42, UR8, URZ ;  /* 0x000000082a0972a4 */ /* 0x000fe4000f8e02ff */
[----:B------:R-:W-:Y:S03]  /*5280*/  UISETP.GE.AND UP0, UPT, UR6, UR4, UPT ;  /* 0x000000040600728c */ /* 0x000fe6000bf06270 */
[----:B------:R-:W-:Y:S01]  /*5290*/  UMOV UR4, UR11 ;  /* 0x0000000b00047c82 */ /* 0x000fe20008000000 */
[----:B------:R-:W-:Y:S02]  /*52a0*/  UISETP.GE.OR UP0, UPT, UR5, UR9, UP0 ;  /* 0x000000090500728c */ /* 0x000fe40008706670 */
[----:B------:R-:W-:Y:S02]  /*52b0*/  USHF.R.U32.HI UR4, URZ, UR15, UR4 ;  /* 0x0000000fff047299 */ /* 0x000fe40008011604 */
[----:B------:R-:W-:Y:S02]  /*52c0*/  UIMAD.WIDE.U32 UR10, UR5, UR14, URZ ;  /* 0x0000000e050a72a5 */ /* 0x000fe4000f8e00ff */
[----:B------:R-:W-:Y:S04]  /*52d0*/  USEL UR12, UR6, UR4, !UP1 ;  /* 0x00000004060c7287 */ /* 0x000fe8000c800000 */
[----:B------:R-:W-:Y:S01]  /*52e0*/  UIADD3 UR9, UPT, UPT, -UR12, URZ, URZ ;  /* 0x000000ff0c097290 */ /* 0x000fe2000fffe1ff */
[----:B------:R-:W-:Y:S02]  /*52f0*/  @!UP0 UMOV UR4, UR11 ;  /* 0x0000000b00048c82 */ /* 0x000fe40008000000 */
[----:B------:R-:W-:Y:S02]  /*5300*/  @!UP0 USHF.R.U32.HI UR4, URZ, UR15, UR4 ;  /* 0x0000000fff048299 */ /* 0x000fe40008011604 */
[----:B------:R-:W-:Y:S02]  /*5310*/  UIMAD UR9, UR42, UR9, UR6 ;  /* 0x000000092a0972a4 */ /* 0x000fe4000f8e0206 */
[----:B------:R-:W-:Y:S02]  /*5320*/  @!UP0 USEL UR4, UR5, UR4, !UP1 ;  /* 0x0000000405048287 */ /* 0x000fe4000c800000 */
[----:B------:R-:W-:Y:S02]  /*5330*/  UISETP.NE.AND UP1, UPT, UR24, URZ, UPT ;  /* 0x000000ff1800728c */ /* 0x000fe4000bf25270 */
[----:B------:R-:W-:Y:S02]  /*5340*/  @!UP0 UIMAD UR9, UR8, UR9, UR4 ;  /* 0x00000009080982a4 */ /* 0x000fe4000f8e0204 */
[----:B------:R-:W-:Y:S02]  /*5350*/  @!UP0 UIADD3 UR10, UPT, UPT, UR12, -UR4, URZ ;  /* 0x800000040c0a8290 */ /* 0x000fe4000fffe0ff */
[----:B------:R-:W-:Y:S02]  /*5360*/  UIADD3 UR4, UPT, UPT, -UR5, URZ, URZ ;  /* 0x000000ff05047290 */ /* 0x000fe4000fffe1ff */
[----:B------:R-:W-:Y:S02]  /*5370*/  UIADD3 UR8, UPT, UPT, -UR6, URZ, URZ ;  /* 0x000000ff06087290 */ /* 0x000fe4000fffe1ff */
[----:B------:R-:W-:Y:S02]  /*5380*/  @!UP0 UIMAD UR6, UR10, UR42, UR5 ;  /* 0x0000002a0a0682a4 */ /* 0x000fe4000f8e0205 */
[----:B------:R-:W-:Y:S02]  /*5390*/  UIMAD UR13, UR16, UR4, UR13 ;  /* 0x00000004100d72a4 */ /* 0x000fe4000f8e020d */
[----:B------:R-:W-:Y:S01]  /*53a0*/  UIMAD UR7, UR30, UR8, UR7 ;  /* 0x000000081e0772a4 */ /* 0x000fe2000f8e0207 */
[----:B------:R-:W-:Y:S02]  /*53b0*/  @!UP0 UMOV UR5, UR9 ;  /* 0x0000000900058c82 */ /* 0x000fe40008000000 */
[----:B------:R-:W-:Y:S02]  /*53c0*/  UIMAD UR13, UR5, UR16, UR13 ;  /* 0x00000010050d72a4 */ /* 0x000fe4000f8e020d */
[----:B------:R-:W-:Y:S11]  /*53d0*/  UIMAD UR7, UR6, UR30, UR7 ;  /* 0x0000001e060772a4 */ /* 0x000ff6000f8e0207 */
[----:B------:R-:W-:Y:S01]  /*53e0*/  @!UPT UIADD3 URZ, UPT, UPT, URZ, URZ, URZ ;  /* 0x000000fffffff290 */ /* 0x000fe2000fffe0ff */
.L_x_100:
[----:B------:R-:W3:Y:S01]  /*53f0*/  @!UP3 LDCU.128 UR20, c[0x0][0xb10] ;  /* 0x00016200ff14b7ac */ /* 0x000ee20008000c00 */
[----:B------:R-:W-:Y:S02]  /*5400*/  ISETP.NE.U32.AND P0, PT, RZ, UR26, PT ;  /* 0x0000001aff007c0c */ /* 0x000fe4000bf05070 */
[----:B------:R-:W-:Y:S02]  /*5410*/  SHF.L.U32 R2, R11, 0x1f, RZ ;  /* 0x0000001f0b027819 */ /* 0x000fe400000006ff */
[----:B------:R-:W-:Y:S01]  /*5420*/  ISETP.NE.AND.EX P0, PT, RZ, UR27, PT, P0 ;  /* 0x0000001bff007c0c */ /* 0x000fe2000bf05300 */
[----:B------:R-:W4:Y:S01]  /*5430*/  @!UP3 LDCU UR5, c[0x0][0xb0c] ;  /* 0x00016180ff05b7ac */ /* 0x000f220008000800 */
[----:B---3--:R-:W-:Y:S07]  /*5440*/  UIMAD.WIDE.U32 UR8, UR13, UR20, URZ ;  /* 0x000000140d0872a5 */ /* 0x008fee000f8e00ff */
[----:B------:R-:W-:Y:S01]  /*5450*/  @!UP3 UMOV UR4, UR9 ;  /* 0x000000090004bc82 */ /* 0x000fe20008000000 */
[----:B----4-:R-:W-:Y:S02]  /*5460*/  @!UP3 UISETP.NE.AND UP0, UPT, UR5, 0x1, UPT ;  /* 0x000000010500b88c */ /* 0x010fe4000bf05270 */
[----:B------:R-:W-:Y:S02]  /*5470*/  @!UP3 USHF.R.U32.HI UR4, URZ, UR21, UR4 ;  /* 0x00000015ff04b299 */ /* 0x000fe40008011604 */
[----:B------:R-:W-:Y:S02]  /*5480*/  UIMAD.WIDE.U32 UR8, UR7, UR23, URZ ;  /* 0x00000017070872a5 */ /* 0x000fe4000f8e00ff */
[----:B------:R-:W-:Y:S02]  /*5490*/  @!UP3 USEL UR10, UR13, UR4, !UP0 ;  /* 0x000000040d0ab287 */ /* 0x000fe4000c000000 */
[----:B------:R-:W-:Y:S03]  /*54a0*/  @!UP3 UISETP.NE.AND UP0, UPT, UR22, 0x1, UPT ;  /* 0x000000011600b88c */ /* 0x000fe6000bf05270 */
[----:B------:R-:W-:Y:S02]  /*54b0*/  @!UP3 UMOV UR6, UR9 ;  /* 0x000000090006bc82 */ /* 0x000fe40008000000 */
[----:B------:R-:W3:Y:S02]  /*54c0*/  @!UP3 LDCU UR4, c[0x0][0xb20] ;  /* 0x00016400ff04b7ac */ /* 0x000ee40008000800 */
[----:B---3--:R-:W-:Y:S04]  /*54d0*/  @!UP3 USHF.R.U32.HI UR6, URZ, UR4, UR6 ;  /* 0x00000004ff06b299 */ /* 0x008fe80008011606 */
[----:B------:R-:W-:Y:S04]  /*54e0*/  @!UP3 USEL UR6, UR7, UR6, !UP0 ;  /* 0x000000060706b287 */ /* 0x000fe8000c000000 */
[----:B------:R-:W-:Y:S02]  /*54f0*/  @!UP3 UIADD3 UR4, UPT, UPT, -UR10, UR6, URZ ;  /* 0x000000060a04b290 */ /* 0x000fe4000fffe1ff */
[----:B------:R-:W-:Y:S02]  /*5500*/  @!UP3 UIADD3 UR6, UPT, UPT, UR10, -UR6, URZ ;  /* 0x800000060a06b290 */ /* 0x000fe4000fffe0ff */
[----:B------:R-:W-:Y:S02]  /*5510*/  @!UP3 UIMAD UR13, UR4, UR5, UR13 ;  /* 0x00000005040db2a4 */ /* 0x000fe4000f8e020d */
[----:B------:R-:W-:Y:S01]  /*5520*/  @!UP3 UIMAD UR7, UR6, UR22, UR7 ;  /* 0x000000160607b2a4 */ /* 0x000fe2000f8e0207 */
[----:B------:R-:W-:Y:S11]  /*5530*/  BRA.U UP4, `(.L_x_101) ;  /* 0x0000000104107547 */ /* 0x000ff6000b800000 */
[----:B------:R-:W-:Y:S04]  /*5540*/  MOV R3, UR37 ;  /* 0x0000002500037c02 */ /* 0x000fe80008000f00 */
[----:B------:R-:W-:Y:S04]  /*5550*/  SHF.L.U32 R3, R3, 0x1f, RZ ;  /* 0x0000001f03037819 */ /* 0x000fe800000006ff */
[----:B------:R-:W3:Y:S02]  /*5560*/  SYNCS.PHASECHK.TRANS64.TRYWAIT P1, [UR17+0x1c8], R3 ;  /* 0x0001c803ff0075a7 */ /* 0x000ee40008021111 */
[----:B---3--:R-:W-:Y:S05]  /*5570*/  @!P1 BRA `(.L_x_102) ;  /* 0x0000003000809947 */ /* 0x008fea0003800000 */
.L_x_101:
[----:B------:R-:W-:Y:S05]  /*5580*/  BRA.U !UP6, `(.L_x_103) ;  /* 0x000000010e387547 */ /* 0x000fea000b800000 */
[----:B------:R-:W-:Y:S01]  /*5590*/  UPLOP3.LUT UP1, UPT, UPT, UPT, UP5, 0x80, 0x8 ;  /* 0x000000000008789c */ /* 0x000fe20003f2f050 */
[----:B--2---:R-:W-:Y:S01]  /*55a0*/  HFMA2 R0, -RZ, RZ, 0, 5.9604644775390625e-08 ;  /* 0x00000001ff007431 */ /* 0x004fe200000001ff */
[----:B------:R-:W2:Y:S01]  /*55b0*/  LDCU.64 UR8, c[0x0][0x358] ;  /* 0x00006b00ff0877ac */ /* 0x000ea20008000a00 */
[----:B------:R-:W-:Y:S03]  /*55c0*/  IMAD.MOV.U32 R80, RZ, RZ, 0x1 ;  /* 0x00000001ff507424 */ /* 0x000fe600078e00ff */
[----:B------:R-:W-:Y:S05]  /*55d0*/  PLOP3.LUT P1, PT, PT, PT, UP1, 0x80, 0x8 ;  /* 0x000000000008781c */ /* 0x000fea0003f2f018 */
[----:B------:R-:W3:Y:S01]  /*55e0*/  @UP1 LDCU.64 UR4, c[0x0][0x888] ;  /* 0x00011100ff0417ac */ /* 0x000ee20008000a00 */
[----:B------:R-:W-:Y:S07]  /*55f0*/  @UP1 UIMAD UR6, UR36, UR26, URZ ;  /* 0x0000001a240612a4 */ /* 0x000fee000f8e02ff */
[----:B------:R-:W-:Y:S01]  /*5600*/  @!P1 PRMT R80, R0, 0x7610, R80 ;  /* 0x0000761000509816 */ /* 0x000fe20000000050 */
[----:B---3--:R-:W-:Y:S06]  /*5610*/  @UP1 UIMAD.WIDE UR4, UR6, 0x4, UR4 ;  /* 0x00000004060418a5 */ /* 0x008fec000f8e0204 */
[----:B------:R-:W-:Y:S01]  /*5620*/  IMAD.U32 R4, RZ, RZ, UR4 ;  /* 0x00000004ff047e24 */ /* 0x000fe2000f8e00ff */
[----:B------:R-:W-:Y:S04]  /*5630*/  MOV R5, UR5 ;  /* 0x0000000500057c02 */ /* 0x000fe80008000f00 */
[----:B------:R-:W3:Y:S01]  /*5640*/  @!UP1 LDCU UR4, c[0x0][0x880] ;  /* 0x00011000ff0497ac */ /* 0x000ee20008000800 */
[----:B--2--5:R4:W5:Y:S02]  /*5650*/  @P1 LDG.E R39, desc[UR8][R4.64] ;  /* 0x0000000804271981 */ /* 0x024964000c1e1900 */
[----:B---34-:R-:W-:Y:S07]  /*5660*/  @!P1 IMAD.U32 R39, RZ, RZ, UR4 ;  /* 0x00000004ff279e24 */ /* 0x018fee000f8e00ff */
.L_x_103:
[----:B-----5:R-:W-:Y:S01]  /*5670*/  @!P0 ISETP.EQ.AND P2, PT, R39, RZ, PT ;  /* 0x000000ff2700820c */ /* 0x020fe20003f42270 */
[----:B------:R-:W-:Y:S01]  /*5680*/  @!UPT UIADD3 URZ, UPT, UPT, URZ, URZ, URZ ;  /* 0x000000fffffff290 */ /* 0x000fe2000fffe0ff */
[----:B------:R-:W-:Y:S11]  /*5690*/  @!P0 BRA `(.L_x_104) ;  /* 0x0000000000148947 */ /* 0x000ff60003800000 */
[----:B------:R-:W-:Y:S02]  /*56a0*/  LOP3.LUT P0, RZ, R80, 0xff, RZ, 0xc0, !PT ;  /* 0x000000ff50ff7812 */ /* 0x000fe4000780c0ff */
[----:B------:R-:W-:Y:S04]  /*56b0*/  PLOP3.LUT P2, PT, PT, PT, UP1, 0x80, 0x8 ;  /* 0x000000000008781c */ /* 0x000fe80003f4f018 */
[----:B------:R-:W-:Y:S07]  /*56c0*/  PLOP3.LUT P2, PT, P2, PT, PT, 0x8, 0x80 ;  /* 0x000000000080781c */ /* 0x000fee000174e170 */
[----:B------:R-:W-:Y:S11]  /*56d0*/  @P0 ISETP.EQ.AND P2, PT, R39, RZ, PT ;  /* 0x000000ff2700020c */ /* 0x000ff60003f42270 */
[----:B------:R-:W-:Y:S02]  /*56e0*/  @!UPT UIADD3 URZ, UPT, UPT, URZ, URZ, URZ ;  /* 0x000000fffffff290 */ /* 0x000fe4000fffe0ff */
.L_x_104:
[----:B------:R-:W3:Y:S01]  /*56f0*/  SYNCS.PHASECHK.TRANS64.TRYWAIT P0, [UR17+0x1b8], R2 ;  /* 0x0001b802ff0075a7 */ /* 0x000ee20008001111 */
[----:B------:R-:W-:Y:S02]  /*5700*/  ELECT P1, URZ, PT ;  /* 0x0000000000ff782f */ /* 0x000fe40003820000 */
[----:B------:R-:W-:Y:S01]  /*5710*/  IADD3 R10, PT, PT, R10, 0x1, RZ ;  /* 0x000000010a0a7810 */ /* 0x000fe20007ffe0ff */
[----:B---3--:R-:W-:Y:S10]  /*5720*/  @!P0 BRA `(.L_x_105) ;  /* 0x00000030002c8947 */ /* 0x008ff40003800000 */
.L_x_202:
[----:B------:R-:W-:Y:S01]  /*5730*/  PLOP3.LUT P1, PT, P2, P1, PT, 0xf2, 0x2f ;  /* 0x00000000002f781c */ /* 0x000fe20001723e72 */
[----:B------:R-:W-:Y:S01]  /*5740*/  UMOV UR18, 0x0 ;  /* 0x0000000000127882 */ /* 0x000fe20000000000 */
[----:B------:R-:W-:Y:S01]  /*5750*/  UMOV UR19, 0x10000000 ;  /* 0x1000000000137882 */ /* 0x000fe20000000000 */
[----:B------:R-:W-:Y:S01]  /*5760*/  UMOV UR12, UR36 ;  /* 0x00000024000c7c82 */ /* 0x000fe20008000000 */
[----:B------:R-:W-:Y:S01]  /*5770*/  LOP3.LUT R11, R11, 0x1, RZ, 0x3c, !PT ;  /* 0x000000010b0b7812 */ /* 0x000fe200078e3cff */
[----:B------:R-:W-:Y:S01]  /*5780*/  UMOV UR36, UR25 ;  /* 0x0000001900247c82 */ /* 0x000fe20008000000 */
[----:B------:R-:W-:Y:S07]  /*5790*/  UPLOP3.LUT UP4, UPT, UPT, UPT, UPT, 0x80, 0x8 ;  /* 0x000000000008789c */ /* 0x000fee0003f8f070 */
[----:B--2---:R-:W-:Y:S01]  /*57a0*/  @!P1 IADD3 R2, P0, PT, R12, 0x580, RZ ;  /* 0x000005800c029810 */ /* 0x004fe20007f1e0ff */
[----:B------:R-:W-:Y:S03]  /*57b0*/  VOTEU.ALL UP0, P1 ;  /* 0x0000000000ff7886 */ /* 0x000fe60000800000 */
[----:B------:R-:W-:Y:S01]  /*57c0*/  @!P1 R2UR UR5, R2 ;  /* 0x00000000020592ca */ /* 0x000fe200000e0000 */
[----:B------:R-:W-:Y:S01]  /*57d0*/  @!P1 IMAD.X R0, RZ, RZ, R13, P0 ;  /* 0x000000ffff009224 */ /* 0x000fe200000e060d */
[----:B------:R-:W-:Y:S01]  /*57e0*/  @!UP0 USHF.L.U32 UR10, UR45, 0x6, URZ ;  /* 0x000000062d0a8899 */ /* 0x000fe200080006ff */
[----:B------:R-:W-:Y:S01]  /*57f0*/  ISETP.NE.AND P0, PT, R10, 0x2, PT ;  /* 0x000000020a00780c */ /* 0x000fe20003f05270 */
[----:B------:R-:W-:Y:S02]  /*5800*/  @!UP0 USHF.L.U32 UR11, UR46, 0x6, URZ ;  /* 0x000000062e0b8899 */ /* 0x000fe400080006ff */
[----:B------:R-:W-:Y:S01]  /*5810*/  @!P1 R2UR UR4, R0 ;  /* 0x00000000000492ca */ /* 0x000fe200000e0000 */
[----:B------:R-:W-:Y:S01]  /*5820*/  @!UP0 UIADD3 UR8, UPT, UPT, UR17, 0x400, URZ ;  /* 0x0000040011088890 */ /* 0x000fe2000fffe0ff */
[----:B------:R-:W-:Y:S01]  /*5830*/  SEL R0, RZ, 0x1, P0 ;  /* 0x00000001ff007807 */ /* 0x000fe20000000000 */
[----:B------:R-:W-:Y:S01]  /*5840*/  @!UP0 UIADD3 UR9, UPT, UPT, UR17, 0x1b0, URZ ;  /* 0x000001b011098890 */ /* 0x000fe2000fffe0ff */
[----:B------:R-:W-:Y:S01]  /*5850*/  SEL R10, R10, RZ, P0 ;  /* 0x000000ff0a0a7207 */ /* 0x000fe20000000000 */
[----:B------:R-:W-:Y:S01]  /*5860*/  VOTEU.ALL UP0, P1 ;  /* 0x0000000000ff7886 */ /* 0x000fe20000800000 */
[----:B------:R-:W-:Y:S01]  /*5870*/  LOP3.LUT R9, R9, R0, RZ, 0x3c, !PT ;  /* 0x0000000009097212 */ /* 0x000fe200078e3cff */
[----:B------:R-:W-:Y:S01]  /*5880*/  IMAD.U32 R2, RZ, RZ, UR5 ;  /* 0x00000005ff027e24 */ /* 0x000fe2000f8e00ff */
[----:B------:R-:W-:Y:S02]  /*5890*/  UIADD3 UR45, UPT, UPT, UR7, UR60, URZ ;  /* 0x0000003c072d7290 */ /* 0x000fe4000fffe0ff */
[----:B------:R-:W-:Y:S03]  /*58a0*/  UIADD3 UR46, UPT, UPT, UR13, UR57, URZ ;  /* 0x000000390d2e7290 */ /* 0x000fe6000fffe0ff */
[----:B------:R-:W-:Y:S01]  /*58b0*/  IMAD.U32 R3, RZ, RZ, UR4 ;  /* 0x00000004ff037e24 */ /* 0x000fe2000f8e00ff */
[----:B------:R-:W-:Y:S04]  /*58c0*/  @!P1 R2UR UR4, R2 ;  /* 0x00000000020492ca */ /* 0x000fe800000e0000 */
[----:B------:R-:W-:Y:S11]  /*58d0*/  @!P1 R2UR UR5, R3 ;  /* 0x00000000030592ca */ /* 0x000ff600000e0000 */
[----:B------:R-:W-:Y:S02]  /*58e0*/  @!UPT UIADD3 URZ, UPT, UPT, URZ, URZ, URZ ;  /* 0x000000fffffff290 */ /* 0x000fe4000fffe0ff */
[----:B------:R2:W-:Y:S01]  /*58f0*/  @!UP0 UTMALDG.3D [UR8], [UR4], desc[UR18] ;  /* 0x00001208040085b4 */ /* 0x0005e20008011000 */
[----:B------:R2:W-:Y:S01]  /*5900*/  @!P1 SYNCS.ARRIVE.TRANS64.RED.A0TR RZ, [UR17+0x1b0], R8 ;  /* 0x0001b008ffff99a7 */ /* 0x0005e20008300411 */
[----:B------:R-:W-:Y:S01]  /*5910*/  SYNCS.ARRIVE.TRANS64.RED.A1T0 RZ, [UR48], RZ ;  /* 0x000000ffffff79a7 */ /* 0x000fe20008100430 */
[----:B------:R-:W-:Y:S05]  /*5920*/  BRA.U UP2, `(.L_x_106) ;  /* 0xfffffff502747547 */ /* 0x000fea000b83ffff */
[----:B------:R-:W-:Y:S07]  /*5930*/  MOV R0, UR17 ;  /* 0x0000001100007c02 */ /* 0x000fee0008000f00 */
.L_x_107:
[----:B---3--:R-:W-:-:S04]  /*5940*/  SHF.L.U32 R2, R11, 0x1f, RZ ;  /* 0x0000001f0b027819 */ /* 0x008fc800000006ff */
[----:B------:R3:W4:Y:S03]  /*5950*/  SYNCS.PHASECHK.TRANS64.TRYWAIT P0, [R0+URZ+0x1b8], R2 ;  /* 0x0001b802000075a7 */ /* 0x00072600080011ff */
[----:B----4-:R-:W-:Y:S05]  /*5960*/  @!P0 NANOSLEEP.SYNCS 0x989680 ;  /* 0x009896800000895d */ /* 0x010fea0003900000 */
[----:B------:R-:W4:Y:S02]  /*5970*/  @!P0 SYNCS.PHASECHK.TRANS64 P0, [R0+URZ+0x1b8], R2 ;  /* 0x0001b802000085a7 */ /* 0x000f2400080010ff */
[----:B-12-4-:R-:W-:Y:S05]  /*5980*/  @P0 EXIT ;  /* 0x000000000000094d */ /* 0x016fea0003800000 */
[----:B------:R-:W-:Y:S05]  /*5990*/  BRA `(.L_x_107) ;  /* 0xfffffffc00e87947 */ /* 0x000fea000383ffff */
.L_x_98:
[----:B------:R-:W-:-:S06]  /*59a0*/  UISETP.GE.AND UP0, UPT, UR18, 0x4, UPT ;  /* 0x000000041200788c */ /* 0x000fcc000bf06270 */
[----:B------:R-:W-:-:S13]  /*59b0*/  PLOP3.LUT P0, PT, PT, PT, UP0, 0x80, 0x8 ;  /* 0x000000000008781c */ /* 0x000fda0003f0f008 */
[----:B-1----:R-:W-:Y:S05]  /*59c0*/  @!P0 EXIT ;  /* 0x000000000000894d */ /* 0x002fea0003800000 */
[----:B------:R-:W-:Y:S01]  /*59d0*/  BAR.SYNC.DEFER_BLOCKING 0x6, 0xa0 ;  /* 0x0182800000007b1d */ /* 0x000fe20000010000 */
[C---:B------:R-:W-:Y:S01]  /*59e0*/  IMAD.SHL.U32 R7, R69.reuse, 0x40, RZ ;  /* 0x0000004045077824 */ /* 0x040fe200078e00ff */
[----:B------:R-:W-:Y:S01]  /*59f0*/  CS2R R84, SRZ ;  /* 0x0000000000547805 */ /* 0x000fe2000001ff00 */
[C---:B------:R-:W-:Y:S01]  /*5a00*/  IMAD.SHL.U32 R4, R69.reuse, 0x20, RZ ;  /* 0x0000002045047824 */ /* 0x040fe200078e00ff */
[----:B------:R-:W-:Y:S01]  /*5a10*/  CS2R R82, SRZ ;  /* 0x0000000000527805 */ /* 0x000fe2000001ff00 */
[----:B------:R-:W-:Y:S01]  /*5a20*/  IMAD.SHL.U32 R5, R69, 0x8, RZ ;  /* 0x0000000845057824 */ /* 0x000fe200078e00ff */
[----:B------:R-:W-:Y:S01]  /*5a30*/  UMOV UR44, 0x400 ;  /* 0x00000400002c7882 */ /* 0x000fe20000000000 */
[----:B------:R-:W-:Y:S01]  /*5a40*/  LOP3.LUT R6, R7, 0x180, RZ, 0xc0, !PT ;  /* 0x0000018007067812 */ /* 0x000fe200078ec0ff */
[----:B------:R-:W-:Y:S01]  /*5a50*/  ULEA UR44, UR48, UR44, 0x18 ;  /* 0x0000002c302c7291 */ /* 0x000fe2000f8ec0ff */
[----:B------:R-:W-:Y:S01]  /*5a60*/  LOP3.LUT R4, R4, 0xc00, RZ, 0xc0, !PT ;  /* 0x00000c0004047812 */ /* 0x000fe200078ec0ff */
[----:B------:R-:W1:Y:S01]  /*5a70*/  LDC.64 R74, c[0x0][0x888] ;  /* 0x00022200ff4a7b82 */ /* 0x000e620000000a00 */
[----:B------:R-:W-:Y:S01]  /*5a80*/  LOP3.LUT R5, R6, 0x30, R5, 0xf8, !PT ;  /* 0x0000003006057812 */ /* 0x000fe200078ef805 */
[C---:B------:R-:W-:Y:S01]  /*5a90*/  IMAD.SHL.U32 R6, R69.reuse, 0x2, RZ ;  /* 0x0000000245067824 */ /* 0x040fe200078e00ff */
[--C-:B------:R-:W-:Y:S01]  /*5aa0*/  LOP3.LUT R4, R4, 0x40, R7.reuse, 0xf8, !PT ;  /* 0x0000004004047812 */ /* 0x100fe200078ef807 */
[C---:B------:R-:W-:Y:S01]  /*5ab0*/  IMAD.U32 R37, R69.reuse, 0x10000, RZ ;  /* 0x0001000045257824 */ /* 0x040fe200078e00ff */
[----:B------:R-:W-:Y:S01]  /*5ac0*/  UIADD3 UR4, UPT, UPT, UR44, 0x1400, URZ ;  /* 0x000014002c047890 */ /* 0x000fe2000fffe0ff */
[----:B------:R-:W-:Y:S01]  /*5ad0*/  IMAD.SHL.U32 R78, R69, 0x10, RZ ;  /* 0x00000010454e7824 */ /* 0x000fe200078e00ff */
[----:B------:R-:W-:Y:S01]  /*5ae0*/  LOP3.LUT R5, R5, 0x20, R6, 0x78, !PT ;  /* 0x0000002005057812 */ /* 0x000fe200078e7806 */
[----:B------:R-:W2:Y:S01]  /*5af0*/  LDC.64 R76, c[0x0][0x890] ;  /* 0x00022400ff4c7b82 */ /* 0x000ea20000000a00 */
[----:B------:R-:W-:Y:S01]  /*5b00*/  LOP3.LUT R4, R4, 0x200, R7, 0xf8, !PT ;  /* 0x0000020004047812 */ /* 0x000fe200078ef807 */
[----:B------:R-:W-:Y:S01]  /*5b10*/  IMAD.MOV.U32 R36, RZ, RZ, RZ ;  /* 0x000000ffff247224 */ /* 0x000fe200078e00ff */
[----:B------:R-:W-:Y:S01]  /*5b20*/  LOP3.LUT R37, R37, 0x600000, RZ, 0xc0, !PT ;  /* 0x0060000025257812 */ /* 0x000fe200078ec0ff */
[----:B------:R-:W-:Y:S01]  /*5b30*/  IMAD.U32 R86, RZ, RZ, UR4 ;  /* 0x00000004ff567e24 */ /* 0x000fe2000f8e00ff */
[----:B------:R-:W-:Y:S01]  /*5b40*/  LOP3.LUT R79, R4, R5, RZ, 0xfc, !PT ;  /* 0x00000005044f7212 */ /* 0x000fe200078efcff */
[----:B------:R-:W3:Y:S01]  /*5b50*/  LDS R0, [UR44+0x280] ;  /* 0x0002802cff007984 */ /* 0x000ee20008000800 */
[----:B------:R-:W-:Y:S01]  /*5b60*/  LOP3.LUT R78, R78, 0x20, RZ, 0xc0, !PT ;  /* 0x000000204e4e7812 */ /* 0x000fe200078ec0ff */
[----:B------:R-:W4:Y:S01]  /*5b70*/  LDC.64 R72, c[0x0][0x8b0] ;  /* 0x00022c00ff487b82 */ /* 0x000f220000000a00 */
[----:B------:R-:W1:Y:S01]  /*5b80*/  LDCU UR50, c[0x0][0x370] ;  /* 0x00006e00ff3277ac */ /* 0x000e620008000800 */
[----:B------:R-:W-:Y:S01]  /*5b90*/  VIADD R4, R79, UR44 ;  /* 0x0000002c4f047c36 */ /* 0x000fe20008000000 */
[----:B------:R-:W1:Y:S04]  /*5ba0*/  LDCU.64 UR62, c[0x0][0x348] ;  /* 0x00006900ff3e77ac */ /* 0x000e680008000a00 */
[----:B------:R-:W-:Y:S01]  /*5bb0*/  IADD3 R78, PT, PT, -R78, 0x400, R4 ;  /* 0x000004004e4e7810 */ /* 0x000fe20007ffe104 */
[----:B------:R-:W1:Y:S01]  /*5bc0*/  LDC.64 R70, c[0x0][0x8a8] ;  /* 0x00022a00ff467b82 */ /* 0x000e620000000a00 */
[----:B------:R-:W1:Y:S01]  /*5bd0*/  LDCU UR43, c[0x0][0xb0c] ;  /* 0x00016180ff2b77ac */ /* 0x000e620008000800 */
[----:B------:R-:W1:Y:S01]  /*5be0*/  LDCU UR39, c[0x0][0xb30] ;  /* 0x00016600ff2777ac */ /* 0x000e620008000800 */
[----:B------:R-:W1:Y:S01]  /*5bf0*/  LDCU.64 UR58, c[0x0][0x888] ;  /* 0x00011100ff3a77ac */ /* 0x000e620008000a00 */
[----:B------:R-:W1:Y:S01]  /*5c00*/  LDCU.64 UR40, c[0x0][0xb28] ;  /* 0x00016500ff2877ac */ /* 0x000e620008000a00 */
[----:B------:R-:W1:Y:S01]  /*5c10*/  LDCU.128 UR52, c[0x0][0xb10] ;  /* 0x00016200ff3477ac */ /* 0x000e620008000c00 */
[----:B------:R-:W1:Y:S01]  /*5c20*/  LDCU UR49, c[0x0][0x374] ;  /* 0x00006e80ff3177ac */ /* 0x000e620008000800 */
[----:B------:R-:W-:Y:S01]  /*5c30*/  UIADD3 UR56, UPT, UPT, UR44, 0x400, URZ ;  /* 0x000004002c387890 */ /* 0x000fe2000fffe0ff */
[----:B---3--:R-:W-:-:S11]  /*5c40*/  IMAD.IADD R37, R0, 0x1, R37 ;  /* 0x0000000100257824 */ /* 0x008fd600078e0225 */
.L_x_125:
[----:B------:R-:W-:Y:S02]  /*5c50*/  LEA R3, R82, UR44, 0x3 ;  /* 0x0000002c52037c11 */ /* 0x000fe4000f8e18ff */
[----:B------:R-:W-:Y:S02]  /*5c60*/  SHF.L.U32 R0, R84, 0x1f, RZ ;  /* 0x0000001f54007819 */ /* 0x000fe400000006ff */
[----:B-1----:R-:W-:Y:S02]  /*5c70*/  LEA R4, R82, UR44, 0x4 ;  /* 0x0000002c52047c11 */ /* 0x002fe4000f8e20ff */
[----:B------:R-:W3:Y:S02]  /*5c80*/  SYNCS.PHASECHK.TRANS64.TRYWAIT P0, [R3+URZ+0x1d0], R0 ;  /* 0x0001d000030075a7 */ /* 0x000ee400080011ff */
[----:B--23--:R-:W-:Y:S05]  /*5c90*/  @!P0 BRA `(.L_x_108) ;  /* 0x0000002800e88947 */ /* 0x00cfea0003800000 */
.L_x_203:
[----:B------:R-:W1:Y:S01]  /*5ca0*/  LDS.128 R4, [R4+0x260] ;  /* 0x0002600004047984 */ /* 0x000e620000000c00 */
[----:B------:R-:W-:Y:S01]  /*5cb0*/  UISETP.GE.AND UP0, UPT, UR42, 0x1, UPT ;  /* 0x000000012a00788c */ /* 0x000fe2000bf06270 */
[----:B------:R-:W-:Y:S01]  /*5cc0*/  @!PT LDS RZ, [RZ] ;  /* 0x00000000fffff984 */ /* 0x000fe20000000800 */
[----:B------:R-:W-:Y:S01]  /*5cd0*/  @!PT LDS RZ, [RZ] ;  /* 0x00000000fffff984 */ /* 0x000fe20000000800 */
[----:B------:R-:W-:Y:S01]  /*5ce0*/  @!PT LDS RZ, [RZ] ;  /* 0x00000000fffff984 */ /* 0x000fe20000000800 */
[----:B------:R-:W-:Y:S01]  /*5cf0*/  @!PT LDS RZ, [RZ] ;  /* 0x00000000fffff984 */ /* 0x000fe20000000800 */
[----:B------:R2:W-:Y:S06]  /*5d00*/  MEMBAR.ALL.CTA ;  /* 0x0000000000007992 */ /* 0x0005ec0000008000 */
[----:B--2---:R-:W2:Y:S01]  /*5d10*/  FENCE.VIEW.ASYNC.S ;  /* 0x00000000000073c6 */ /* 0x004ea20000000000 */
[----:B-1----:R-:W-:Y:S11]  /*5d20*/  LOP3.LUT P0, RZ, R6, 0x1, RZ, 0xc0, !PT ;  /* 0x0000000106ff7812 */ /* 0x002ff6000780c0ff */
[----:B------:R-:W-:Y:S02]  /*5d30*/  @!UPT UIADD3 URZ, UPT, UPT, URZ, URZ, URZ ;  /* 0x000000fffffff290 */ /* 0x000fe4000fffe0ff */
[----:B--2---:R-:W-:Y:S01]  /*5d40*/  VOTEU.ANY UP1, P0 ;  /* 0x0000000000ff7886 */ /* 0x004fe20000020100 */
[----:B------:R-:W-:Y:S01]  /*5d50*/  PLOP3.LUT P0, PT, PT, PT, UP1, 0x80, 0x8 ;  /* 0x000000000008781c */ /* 0x000fe20003f0f018 */
[----:B------:R-:W-:Y:S11]  /*5d60*/  UP2UR UR47, UPR, URZ, 0x2 ;  /* 0x00000002ff2f7883 */ /* 0x000ff60008000000 */
[----:B------:R-:W-:Y:S01]  /*5d70*/  @!UPT UIADD3 URZ, UPT, UPT, URZ, URZ, URZ ;  /* 0x000000fffffff290 */ /* 0x000fe2000fffe0ff */
[----:B---3--:R-:W-:Y:S02]  /*5d80*/  @P0 SHF.R.U32.HI R0, RZ, 0x10, R5 ;  /* 0x00000010ff000819 */ /* 0x008fe40000011605 */
        /* <DEDUP_REMOVED lines=12> */
[----:B------:R-:W2:Y:S01]  /*5e50*/  LDCU UR12, c[0x0][0xb20] ;  /* 0x00016400ff0c77ac */ /* 0x000ea20008000800 */
[----:B------:R-:W-:Y:S02]  /*5e60*/  UIMAD.WIDE.U32 UR4, UR49, UR55, URZ ;  /* 0x00000037310472a5 */ /* 0x000fe4000f8e00ff */
[----:B------:R-:W-:Y:S02]  /*5e70*/  UIMAD.WIDE.U32 UR6, UR50, UR52, URZ ;  /* 0x00000034320672a5 */ /* 0x000fe4000f8e00ff */
[----:B------:R-:W-:Y:S02]  /*5e80*/  UISETP.NE.AND UP0, UPT, UR54, 0x1, UPT ;  /* 0x000000013600788c */ /* 0x000fe4000bf05270 */
[----:B------:R-:W-:Y:S02]  /*5e90*/  UIMAD.WIDE.U32 UR8, UR37, UR55, URZ ;  /* 0x00000037250872a5 */ /* 0x000fe4000f8e00ff */
[----:B------:R-:W-:Y:S02]  /*5ea0*/  UIMAD.WIDE.U32 UR10, UR38, UR52, URZ ;  /* 0x00000034260a72a5 */ /* 0x000fe4000f8e00ff */
[----:B------:R-:W-:Y:S02]  /*5eb0*/  UISETP.NE.AND UP1, UPT, UR43, 0x1, UPT ;  /* 0x000000012b00788c */ /* 0x000fe4000bf25270 */
[----:B------:R-:W-:Y:S01]  /*5ec0*/  UISETP.NE.AND UP2, UPT, UR42, 0x1, UPT ;  /* 0x000000012a00788c */ /* 0x000fe2000bf45270 */
[----:B------:R-:W-:Y:S02]  /*5ed0*/  UMOV UR4, UR5 ;  /* 0x0000000500047c82 */ /* 0x000fe40008000000 */
[----:B--2---:R-:W-:Y:S03]  /*5ee0*/  USHF.R.U32.HI UR5, URZ, UR12, UR4 ;  /* 0x0000000cff057299 */ /* 0x004fe60008011604 */
[----:B------:R-:W-:Y:S02]  /*5ef0*/  UMOV UR4, UR7 ;  /* 0x0000000700047c82 */ /* 0x000fe40008000000 */
[----:B------:R-:W-:Y:S02]  /*5f00*/  USHF.R.U32.HI UR7, URZ, UR53, UR4 ;  /* 0x00000035ff077299 */ /* 0x000fe40008011604 */
[----:B------:R-:W-:Y:S02]  /*5f10*/  USEL UR4, UR49, UR5, !UP0 ;  /* 0x0000000531047287 */ /* 0x000fe4000c000000 */
[----:B------:R-:W-:Y:S01]  /*5f20*/  USEL UR7, UR50, UR7, !UP1 ;  /* 0x0000000732077287 */ /* 0x000fe2000c800000 */
[----:B------:R-:W-:Y:S01]  /*5f30*/  UMOV UR5, UR9 ;  /* 0x0000000900057c82 */ /* 0x000fe20008000000 */
[----:B------:R-:W-:Y:S02]  /*5f40*/  UIMAD.WIDE.U32 UR8, UR4, UR40, URZ ;  /* 0x00000028040872a5 */ /* 0x000fe4000f8e00ff */
[----:B------:R-:W-:Y:S03]  /*5f50*/  USHF.R.U32.HI UR6, URZ, UR12, UR5 ;  /* 0x0000000cff067299 */ /* 0x000fe60008011605 */
[----:B------:R-:W-:Y:S01]  /*5f60*/  UMOV UR5, UR11 ;  /* 0x0000000b00057c82 */ /* 0x000fe20008000000 */
[----:B------:R-:W-:Y:S02]  /*5f70*/  UIMAD.WIDE.U32 UR10, UR7, UR40, URZ ;  /* 0x00000028070a72a5 */ /* 0x000fe4000f8e00ff */
[----:B------:R-:W-:Y:S02]  /*5f80*/  USHF.R.U32.HI UR12, URZ, UR53, UR5 ;  /* 0x00000035ff0c7299 */ /* 0x000fe40008011605 */
[----:B------:R-:W-:Y:S01]  /*5f90*/  USEL UR6, UR37, UR6, !UP0 ;  /* 0x0000000625067287 */ /* 0x000fe2000c000000 */
[----:B------:R-:W-:Y:S02]  /*5fa0*/  UMOV UR5, UR9 ;  /* 0x0000000900057c82 */ /* 0x000fe40008000000 */
[----:B------:R-:W-:Y:S01]  /*5fb0*/  UMOV UR10, UR11 ;  /* 0x0000000b000a7c82 */ /* 0x000fe20008000000 */
[----:B------:R-:W-:Y:S02]  /*5fc0*/  @UP2 USHF.R.U32.HI UR4, URZ, UR41, UR5 ;  /* 0x00000029ff042299 */ /* 0x000fe40008011605 */
[----:B------:R-:W-:Y:S02]  /*5fd0*/  @UP2 USHF.R.U32.HI UR7, URZ, UR41, UR10 ;  /* 0x00000029ff072299 */ /* 0x000fe4000801160a */
[----:B------:R-:W-:Y:S02]  /*5fe0*/  UIMAD UR4, UR42, UR4, URZ ;  /* 0x000000042a0472a4 */ /* 0x000fe4000f8e02ff */
[----:B------:R-:W-:Y:S02]  /*5ff0*/  UIMAD.WIDE.U32 UR10, UR6, UR40, URZ ;  /* 0x00000028060a72a5 */ /* 0x000fe4000f8e00ff */
[----:B------:R-:W-:Y:S02]  /*6000*/  USEL UR5, UR38, UR12, !UP1 ;  /* 0x0000000c26057287 */ /* 0x000fe4000c800000 */
[----:B------:R-:W-:Y:S02]  /*6010*/  UIMAD UR8, UR42, UR7, URZ ;  /* 0x000000072a0872a4 */ /* 0x000fe4000f8e02ff */
[----:B------:R-:W-:Y:S03]  /*6020*/  UISETP.GE.AND UP0, UPT, UR6, UR4, UPT ;  /* 0x000000040600728c */ /* 0x000fe6000bf06270 */
[----:B------:R-:W-:Y:S01]  /*6030*/  UMOV UR4, UR11 ;  /* 0x0000000b00047c82 */ /* 0x000fe20008000000 */
[----:B------:R-:W-:Y:S02]  /*6040*/  UISETP.GE.OR UP0, UPT, UR5, UR8, UP0 ;  /* 0x000000080500728c */ /* 0x000fe40008706670 */
[----:B------:R-:W-:Y:S02]  /*6050*/  USHF.R.U32.HI UR4, URZ, UR41, UR4 ;  /* 0x00000029ff047299 */ /* 0x000fe40008011604 */
[----:B------:R-:W-:Y:S02]  /*6060*/  UIMAD.WIDE.U32 UR8, UR5, UR40, URZ ;  /* 0x00000028050872a5 */ /* 0x000fe4000f8e00ff */
[----:B------:R-:W-:Y:S02]  /*6070*/  USEL UR11, UR6, UR4, !UP2 ;  /* 0x00000004060b7287 */ /* 0x000fe4000d000000 */
[----:B------:R-:W-:Y:S02]  /*6080*/  UIADD3 UR8, UPT, UPT, -UR5, URZ, URZ ;  /* 0x000000ff05087290 */ /* 0x000fe4000fffe1ff */
[----:B------:R-:W-:Y:S01]  /*6090*/  UIADD3 UR10, UPT, UPT, -UR11, URZ, URZ ;  /* 0x000000ff0b0a7290 */ /* 0x000fe2000fffe1ff */
[----:B------:R-:W-:Y:S01]  /*60a0*/  @!UP0 UMOV UR4, UR9 ;  /* 0x0000000900048c82 */ /* 0x000fe20008000000 */
[----:B------:R-:W-:Y:S02]  /*60b0*/  UIADD3 UR9, UPT, UPT, -UR6, URZ, URZ ;  /* 0x000000ff06097290 */ /* 0x000fe4000fffe1ff */
[----:B------:R-:W-:Y:S02]  /*60c0*/  @!UP0 USHF.R.U32.HI UR4, URZ, UR41, UR4 ;  /* 0x00000029ff048299 */ /* 0x000fe40008011604 */
[----:B------:R-:W-:Y:S02]  /*60d0*/  UIMAD UR10, UR42, UR10, UR6 ;  /* 0x0000000a2a0a72a4 */ /* 0x000fe4000f8e0206 */
[----:B------:R-:W-:Y:S04]  /*60e0*/  @!UP0 USEL UR4, UR5, UR4, !UP2 ;  /* 0x0000000405048287 */ /* 0x000fe8000d000000 */
[----:B------:R-:W-:Y:S02]  /*60f0*/  @!UP0 UIMAD UR10, UR7, UR10, UR4 ;  /* 0x0000000a070a82a4 */ /* 0x000fe4000f8e0204 */
[----:B------:R-:W-:Y:S02]  /*6100*/  @!UP0 UIADD3 UR11, UPT, UPT, UR11, -UR4, URZ ;  /* 0x800000040b0b8290 */ /* 0x000fe4000fffe0ff */
[----:B------:R-:W-:Y:S02]  /*6110*/  UIMAD UR7, UR43, UR8, UR38 ;  /* 0x000000082b0772a4 */ /* 0x000fe4000f8e0226 */
[----:B------:R-:W-:Y:S02]  /*6120*/  @!UP0 UIMAD UR6, UR11, UR42, UR5 ;  /* 0x0000002a0b0682a4 */ /* 0x000fe4000f8e0205 */
[----:B------:R-:W-:Y:S01]  /*6130*/  UIMAD UR4, UR54, UR9, UR37 ;  /* 0x00000009360472a4 */ /* 0x000fe2000f8e0225 */
[----:B------:R-:W-:Y:S02]  /*6140*/  @!UP0 UMOV UR5, UR10 ;  /* 0x0000000a00058c82 */ /* 0x000fe40008000000 */
[----:B------:R-:W-:Y:S02]  /*6150*/  UIMAD UR38, UR5, UR43, UR7 ;  /* 0x0000002b052672a4 */ /* 0x000fe4000f8e0207 */
[----:B------:R-:W-:Y:S11]  /*6160*/  UIMAD UR37, UR6, UR54, UR4 ;  /* 0x00000036062572a4 */ /* 0x000ff6000f8e0204 */
[----:B------:R-:W-:Y:S01]  /*6170*/  @!UPT UIADD3 URZ, UPT, UPT, URZ, URZ, URZ ;  /* 0x000000fffffff290 */ /* 0x000fe2000fffe0ff */
.L_x_109:
[----:B------:R-:W-:Y:S01]  /*6180*/  UISETP.NE.AND UP0, UPT, UR39, 0x1, UPT ;  /* 0x000000012700788c */ /* 0x000fe2000bf05270 */
[----:B------:R-:W-:Y:S10]  /*6190*/  IADD3 R82, PT, PT, R82, 0x1, RZ ;  /* 0x0000000152527810 */ /* 0x000ff40007ffe0ff */
[----:B------:R-:W2:Y:S01]  /*61a0*/  @!UP0 LDCU.128 UR12, c[0x0][0xb10] ;  /* 0x00016200ff0c87ac */ /* 0x000ea20008000c00 */
[----:B------:R-:W3:Y:S01]  /*61b0*/  @!UP0 LDCU UR5, c[0x0][0xb0c] ;  /* 0x00016180ff0587ac */ /* 0x000ee20008000800 */
[----:B------:R-:W4:Y:S01]  /*61c0*/  @!UP0 LDCU UR10, c[0x0][0xb20] ;  /* 0x00016400ff0a87ac */ /* 0x000f220008000800 */
[----:B--2---:R-:W-:Y:S02]  /*61d0*/  UIMAD.WIDE.U32 UR8, UR38, UR12, URZ ;  /* 0x0000000c260872a5 */ /* 0x004fe4000f8e00ff */
[----:B------:R-:W-:Y:S02]  /*61e0*/  UIMAD.WIDE.U32 UR6, UR37, UR15, URZ ;  /* 0x0000000f250672a5 */ /* 0x000fe4000f8e00ff */
[----:B------:R-:W-:Y:S03]  /*61f0*/  @!UP0 UISETP.NE.AND UP1, UPT, UR14, 0x1, UPT ;  /* 0x000000010e00888c */ /* 0x000fe6000bf25270 */
[----:B------:R-:W-:Y:S01]  /*6200*/  @!UP0 UMOV UR4, UR9 ;  /* 0x0000000900048c82 */ /* 0x000fe20008000000 */
[----:B---3--:R-:W-:Y:S02]  /*6210*/  @!UP0 UISETP.NE.AND UP2, UPT, UR5, 0x1, UPT ;  /* 0x000000010500888c */ /* 0x008fe4000bf45270 */
[----:B------:R-:W-:Y:S01]  /*6220*/  @!UP0 USHF.R.U32.HI UR4, URZ, UR13, UR4 ;  /* 0x0000000dff048299 */ /* 0x000fe20008011604 */
[----:B------:R-:W-:Y:S02]  /*6230*/  @!UP0 UMOV UR6, UR7 ;  /* 0x0000000700068c82 */ /* 0x000fe40008000000 */
[----:B----4-:R-:W-:Y:S02]  /*6240*/  @!UP0 USHF.R.U32.HI UR6, URZ, UR10, UR6 ;  /* 0x0000000aff068299 */ /* 0x010fe40008011606 */
[----:B------:R-:W-:Y:S02]  /*6250*/  @!UP0 USEL UR7, UR38, UR4, !UP2 ;  /* 0x0000000426078287 */ /* 0x000fe4000d000000 */
[----:B------:R-:W-:Y:S04]  /*6260*/  @!UP0 USEL UR6, UR37, UR6, !UP1 ;  /* 0x0000000625068287 */ /* 0x000fe8000c800000 */
[----:B------:R-:W-:Y:S02]  /*6270*/  @!UP0 UIADD3 UR4, UPT, UPT, -UR7, UR6, URZ ;  /* 0x0000000607048290 */ /* 0x000fe4000fffe1ff */
[----:B------:R-:W-:Y:S02]  /*6280*/  @!UP0 UIADD3 UR6, UPT, UPT, UR7, -UR6, URZ ;  /* 0x8000000607068290 */ /* 0x000fe4000fffe0ff */
[----:B------:R-:W-:Y:S02]  /*6290*/  @!UP0 UIMAD UR38, UR4, UR5, UR38 ;  /* 0x00000005042682a4 */ /* 0x000fe4000f8e0226 */
[----:B------:R-:W-:Y:S02]  /*62a0*/  @!UP0 UIMAD UR37, UR6, UR14, UR37 ;  /* 0x0000000e062582a4 */ /* 0x000fe4000f8e0225 */
[----:B------:R-:W-:Y:S09]  /*62b0*/  ULOP3.LUT UP0, URZ, UR56, 0x1b0, URZ, 0xc0, !UPT ;  /* 0x000001b038ff7892 */ /* 0x000ff2000f80c0ff */
[----:B------:R-:W-:Y:S05]  /*62c0*/  BRA.U !UP0, `(.L_x_110) ;  /* 0x0000000108407547 */ /* 0x000fea000b800000 */
[----:B------:R-:W2:Y:S01]  /*62d0*/  LDCU.64 UR8, c[0x4][0x80] ;  /* 0x01001000ff0877ac */ /* 0x000ea20008000a00 */
[----:B------:R-:W-:Y:S01]  /*62e0*/  MOV R3, 0x0 ;  /* 0x0000000000037802 */ /* 0x000fe20000000f00 */
[----:B------:R-:W-:Y:S02]  /*62f0*/  HFMA2 R12, -RZ, RZ, 0, 5.9604644775390625e-08 ;  /* 0x00000001ff0c7431 */ /* 0x000fe400000001ff */
[----:B------:R-:W-:Y:S02]  /*6300*/  IMAD.MOV.U32 R8, RZ, RZ, 0x70 ;  /* 0x00000070ff087424 */ /* 0x000fe400078e00ff */
[----:B------:R-:W-:Y:S01]  /*6310*/  IMAD.MOV.U32 R13, RZ, RZ, RZ ;  /* 0x000000ffff0d7224 */ /* 0x000fe200078e00ff */
[----:B------:R-:W3:Y:S01]  /*6320*/  LDCU.64 UR6, c[0x4][0x88] ;  /* 0x01001100ff0677ac */ /* 0x000ee20008000a00 */
[----:B------:R-:W4:Y:S01]  /*6330*/  LDC.64 R2, c[0x4][R3] ;  /* 0x0100000003027b82 */ /* 0x000f220000000a00 */
[----:B------:R-:W1:Y:S01]  /*6340*/  LDCU.64 UR4, c[0x4][0x8] ;  /* 0x01000100ff0477ac */ /* 0x000e620008000a00 */
[----:B--2---:R-:W-:Y:S01]  /*6350*/  MOV R5, UR9 ;  /* 0x0000000900057c02 */ /* 0x004fe20008000f00 */
[----:B------:R-:W-:Y:S01]  /*6360*/  IMAD.U32 R4, RZ, RZ, UR8 ;  /* 0x00000008ff047e24 */ /* 0x000fe2000f8e00ff */
[----:B---3--:R-:W-:Y:S01]  /*6370*/  MOV R7, UR7 ;  /* 0x0000000700077c02 */ /* 0x008fe20008000f00 */
[----:B------:R-:W-:Y:S01]  /*6380*/  IMAD.U32 R6, RZ, RZ, UR6 ;  /* 0x00000006ff067e24 */ /* 0x000fe2000f8e00ff */
[----:B-1----:R-:W-:Y:S01]  /*6390*/  MOV R11, UR5 ;  /* 0x00000005000b7c02 */ /* 0x002fe20008000f00 */
[----:B------:R-:W-:Y:S02]  /*63a0*/  IMAD.U32 R10, RZ, RZ, UR4 ;  /* 0x00000004ff0a7e24 */ /* 0x000fe4000f8e00ff */
[----:B------:R-:W-:Y:S07]  /*63b0*/  LEPC R20, `(.L_x_110) ;  /* 0x000000001014794e */ /* 0x000fee0000000000 */
[----:B----45:R-:W-:Y:S05]  /*63c0*/  CALL.ABS.NOINC R2 ;  /* 0x0000000002007343 */ /* 0x030fea0003c00000 */
.L_x_110:
[----:B------:R-:W-:Y:S01]  /*63d0*/  LOP3.LUT P0, RZ, R86, 0x1b0, RZ, 0xc0, !PT ;  /* 0x000001b056ff7812 */ /* 0x000fe2000780c0ff */
[----:B------:R-:W-:Y:S11]  /*63e0*/  BSSY.RECONVERGENT B6, `(.L_x_111) ;  /* 0x0000013000067945 */ /* 0x000ff60003800200 */
[----:B------:R-:W-:Y:S01]  /*63f0*/  @!UPT UIADD3 URZ, UPT, UPT, URZ, URZ, URZ ;  /* 0x000000fffffff290 */ /* 0x000fe2000fffe0ff */
[----:B------:R-:W-:Y:S05]  /*6400*/  @!P0 BRA `(.L_x_112) ;  /* 0x0000000000408947 */ /* 0x000fea0003800000 */
        /* <DEDUP_REMOVED lines=16> */
.L_x_112:
[----:B------:R-:W-:Y:S05]  /*6510*/  BSYNC.RECONVERGENT B6 ;  /* 0x0000000000067941 */ /* 0x000fea0003800200 */
.L_x_111:
[----:B------:R-:W-:Y:S01]  /*6520*/  ISETP.NE.U32.AND P3, PT, R76, RZ, PT ;  /* 0x000000ff4c00720c */ /* 0x000fe20003f65070 */
[----:B------:R-:W-:Y:S01]  /*6530*/  UISETP.NE.AND UP1, UPT, UR61, URZ, UPT ;  /* 0x000000ff3d00728c */ /* 0x000fe2000bf25270 */
[----:B------:R-:W-:Y:S02]  /*6540*/  ISETP.NE.U32.AND P4, PT, R72, RZ, PT ;  /* 0x000000ff4800720c */ /* 0x000fe40003f85070 */
[----:B------:R-:W-:Y:S02]  /*6550*/  ISETP.NE.AND.EX P3, PT, R77, RZ, PT, P3 ;  /* 0x000000ff4d00720c */ /* 0x000fe40003f65330 */
[----:B------:R-:W-:Y:S02]  /*6560*/  PLOP3.LUT P1, PT, PT, PT, PT, 0x8, 0x80 ;  /* 0x000000000080781c */ /* 0x000fe40003f2e170 */
[----:B------:R-:W-:Y:S02]  /*6570*/  PLOP3.LUT P0, PT, PT, PT, UP1, 0x80, 0x8 ;  /* 0x000000000008781c */ /* 0x000fe40003f0f018 */
[----:B------:R-:W-:Y:S02]  /*6580*/  ISETP.NE.AND.EX P4, PT, R73, RZ, PT, P4 ;  /* 0x000000ff4900720c */ /* 0x000fe40003f85340 */
[----:B------:R-:W2:Y:S09]  /*6590*/  @UP1 LDCU.64 UR4, c[0x0][0x888] ;  /* 0x00011100ff0417ac */ /* 0x000eb20008000a00 */
[----:B------:R-:W-:Y:S01]  /*65a0*/  @P0 PLOP3.LUT P1, PT, P3, PT, PT, 0x80, 0x8 ;  /* 0x000000000008081c */ /* 0x000fe20001f2f070 */
[----:B--2---:R-:W-:Y:S04]  /*65b0*/  @UP1 UISETP.NE.U32.AND UP0, UPT, UR4, URZ, UPT ;  /* 0x000000ff0400128c */ /* 0x004fe8000bf05070 */
[----:B------:R-:W-:Y:S04]  /*65c0*/  @UP1 UISETP.NE.AND.EX UP0, UPT, UR5, URZ, UPT, UP0 ;  /* 0x000000ff0500128c */ /* 0x000fe8000bf05300 */
[----:B------:R-:W-:Y:S01]  /*65d0*/  @UP1 USEL UR4, URZ, 0xffffffff, UP0 ;  /* 0xffffffffff041887 */ /* 0x000fe20008000000 */
[----:B------:R-:W-:Y:S11]  /*65e0*/  @!P3 BRA `(.L_x_113) ;  /* 0x000000000030b947 */ /* 0x000ff60003800000 */
[----:B------:R-:W-:Y:S01]  /*65f0*/  ISETP.NE.U32.AND P2, PT, R74, RZ, PT ;  /* 0x000000ff4a00720c */ /* 0x000fe20003f45070 */
[----:B------:R-:W2:Y:S01]  /*6600*/  LDCU.64 UR6, c[0x0][0x358] ;  /* 0x00006b00ff0677ac */ /* 0x000ea20008000a00 */
[----:B------:R-:W-:Y:S02]  /*6610*/  IMAD.MOV.U32 R80, RZ, RZ, 0x1 ;  /* 0x00000001ff507424 */ /* 0x000fe400078e00ff */
[----:B------:R-:W-:Y:S11]  /*6620*/  ISETP.NE.AND.EX P2, PT, R75, RZ, PT, P2 ;  /* 0x000000ff4b00720c */ /* 0x000ff60003f45320 */
[----:B------:R-:W-:Y:S02]  /*6630*/  @!UPT UIADD3 URZ, UPT, UPT, URZ, URZ, URZ ;  /* 0x000000fffffff290 */ /* 0x000fe4000fffe0ff */
[----:B------:R-:W3:Y:S01]  /*6640*/  @P2 LDC.64 R2, c[0x0][0x888] ;  /* 0x00022200ff022b82 */ /* 0x000ee20000000a00 */
[----:B-1----:R-:W-:Y:S04]  /*6650*/  @P2 IMAD R0, R76, UR36, RZ ;  /* 0x000000244c002c24 */ /* 0x002fe8000f8e02ff */
[----:B---3--:R-:W-:Y:S04]  /*6660*/  @P2 IMAD.WIDE R2, R0, 0x4, R2 ;  /* 0x0000000400022825 */ /* 0x008fe800078e0202 */
[----:B------:R-:W-:Y:S01]  /*6670*/  HFMA2 R0, -RZ, RZ, 0, 5.9604644775390625e-08 ;  /* 0x00000001ff007431 */ /* 0x000fe200000001ff */
[----:B--2--5:R2:W5:Y:S04]  /*6680*/  @P2 LDG.E R39, desc[UR6][R2.64] ;  /* 0x0000000602272981 */ /* 0x024568000c1e1900 */
[----:B------:R-:W-:Y:S01]  /*6690*/  @!P2 PRMT R80, R0, 0x7610, R80 ;  /* 0x000076100050a816 */ /* 0x000fe20000000050 */
[----:B--2---:R-:W3:Y:S06]  /*66a0*/  @!P2 LDC R39, c[0x0][0x880] ;  /* 0x00022000ff27ab82 */ /* 0x004eec0000000800 */
.L_x_113:
[----:B------:R-:W-:Y:S05]  /*66b0*/  @!P4 BRA `(.L_x_114) ;  /* 0x000000000024c947 */ /* 0x000fea0003800000 */
[----:B------:R-:W-:Y:S01]  /*66c0*/  ISETP.NE.U32.AND P2, PT, R70, RZ, PT ;  /* 0x000000ff4600720c */ /* 0x000fe20003f45070 */
[----:B------:R-:W2:Y:S03]  /*66d0*/  LDCU.64 UR6, c[0x0][0x358] ;  /* 0x00006b00ff0677ac */ /* 0x000ea60008000a00 */
[----:B------:R-:W-:Y:S11]  /*66e0*/  ISETP.NE.AND.EX P2, PT, R71, RZ, PT, P2 ;  /* 0x000000ff4700720c */ /* 0x000ff60003f45320 */
[----:B------:R-:W-:Y:S02]  /*66f0*/  @!UPT UIADD3 URZ, UPT, UPT, URZ, URZ, URZ ;  /* 0x000000fffffff290 */ /* 0x000fe4000fffe0ff */
[----:B------:R-:W4:Y:S01]  /*6700*/  @P2 LDC.64 R2, c[0x0][0x8a8] ;  /* 0x00022a00ff022b82 */ /* 0x000f220000000a00 */
[----:B-1----:R-:W-:Y:S04]  /*6710*/  @P2 IMAD R0, R72, UR36, RZ ;  /* 0x0000002448002c24 */ /* 0x002fe8000f8e02ff */
[----:B----4-:R-:W-:Y:S05]  /*6720*/  @P2 IMAD.WIDE R2, R0, 0x4, R2 ;  /* 0x0000000400022825 */ /* 0x010fea00078e0202 */
[----:B--2--5:R2:W5:Y:S02]  /*6730*/  @P2 LDG.E R38, desc[UR6][R2.64] ;  /* 0x0000000602262981 */ /* 0x024564000c1e1900 */
[----:B--2---:R-:W4:Y:S02]  /*6740*/  @!P2 LDC R38, c[0x0][0x8a0] ;  /* 0x00022800ff26ab82 */ /* 0x004f240000000800 */
.L_x_114:
[----:B---3-5:R-:W-:Y:S01]  /*6750*/  @P0 ISETP.NE.AND P4, PT, R39, RZ, PT ;  /* 0x000000ff2700020c */ /* 0x028fe20003f85270 */
[----:B-1----:R-:W-:Y:S01]  /*6760*/  IMAD.U32 R0, RZ, RZ, UR4 ;  /* 0x00000004ff007e24 */ /* 0x002fe2000f8e00ff */
[----:B------:R-:W-:Y:S01]  /*6770*/  @P0 LOP3.LUT P2, RZ, R80, 0xff, RZ, 0xc0, !PT ;  /* 0x000000ff50ff0812 */ /* 0x000fe2000784c0ff */
[----:B------:R-:W-:Y:S01]  /*6780*/  BSSY B1, `(.L_x_115) ;  /* 0x0000039000017945 */ /* 0x000fe20003800000 */
[----:B------:R-:W-:Y:S02]  /*6790*/  @P0 SEL R2, RZ, 0xffffffff, P4 ;  /* 0xffffffffff020807 */ /* 0x000fe40002000000 */
[----:B------:R-:W-:Y:S02]  /*67a0*/  CS2R R46, SRZ ;  /* 0x00000000002e7805 */ /* 0x000fe4000001ff00 */
[----:B------:R-:W-:Y:S02]  /*67b0*/  LEA R16, R36, UR44, 0x3 ;  /* 0x0000002c24107c11 */ /* 0x000fe4000f8e18ff */
[----:B------:R-:W-:Y:S02]  /*67c0*/  CS2R R44, SRZ ;  /* 0x00000000002c7805 */ /* 0x000fe4000001ff00 */
[----:B------:R-:W-:Y:S02]  /*67d0*/  @P1 SEL R2, R0, R2, !P2 ;  /* 0x0000000200021207 */ /* 0x000fe40005000000 */
[----:B------:R-:W-:Y:S02]  /*67e0*/  CS2R R42, SRZ ;  /* 0x00000000002a7805 */ /* 0x000fe4000001ff00 */
[----:B------:R-:W-:Y:S02]  /*67f0*/  SHF.L.U32 R3, R85, 0x1f, RZ ;  /* 0x0000001f55037819 */ /* 0x000fe400000006ff */
[----:B------:R-:W-:Y:S02]  /*6800*/  CS2R R40, SRZ ;  /* 0x0000000000287805 */ /* 0x000fe4000001ff00 */
[----:B------:R-:W-:Y:S02]  /*6810*/  @P0 LOP3.LUT R2, R2, 0x1, RZ, 0xc0, !PT ;  /* 0x0000000102020812 */ /* 0x000fe400078ec0ff */
[----:B------:R-:W-:Y:S02]  /*6820*/  PLOP3.LUT P5, PT, PT, PT, PT, 0x8, 0x80 ;  /* 0x000000000080781c */ /* 0x000fe40003fae170 */
[----:B------:R-:W-:Y:S02]  /*6830*/  ISETP.NE.U32.OR P1, PT, R2, 0x1, !P0 ;  /* 0x000000010200780c */ /* 0x000fe40004725470 */
[----:B------:R-:W-:Y:S11]  /*6840*/  LEA.HI R2, R36, R36, RZ, 0x1 ;  /* 0x0000002424027211 */ /* 0x000ff600078f08ff */
[----:B------:R-:W-:Y:S04]  /*6850*/  @P1 SHF.L.U32 R0, R83, 0x1f, RZ ;  /* 0x0000001f53001819 */ /* 0x000fe800000006ff */
[----:B------:R1:W2:Y:S01]  /*6860*/  @P1 SYNCS.PHASECHK.TRANS64.TRYWAIT P0, [UR44+0x1b0], R0 ;  /* 0x0001b000ff0015a7 */ /* 0x0002a2000800112c */
[----:B------:R3:W3:Y:S01]  /*6870*/  SYNCS.PHASECHK.TRANS64.TRYWAIT P4, [R16+URZ+0x1f0], R3 ;  /* 0x0001f003100075a7 */ /* 0x0006e200080811ff */
[C---:B-1----:R-:W-:Y:S01]  /*6880*/  IMAD.SHL.U32 R0, R2.reuse, 0x20, RZ ;  /* 0x0000002002007824 */ /* 0x042fe200078e00ff */
[----:B------:R-:W-:Y:S04]  /*6890*/  LOP3.LUT R2, R2, 0xffe, RZ, 0xc0, !PT ;  /* 0x00000ffe02027812 */ /* 0x000fe800078ec0ff */
[----:B------:R-:W-:Y:S01]  /*68a0*/  LOP3.LUT R0, R0, 0xffffffc0, RZ, 0xc0, !PT ;  /* 0xffffffc000007812 */ /* 0x000fe200078ec0ff */
[----:B------:R-:W-:Y:S04]  /*68b0*/  IMAD.IADD R2, R36, 0x1, -R2 ;  /* 0x0000000124027824 */ /* 0x000fe800078e0a02 */
[----:B------:R-:W-:Y:S04]  /*68c0*/  IMAD.IADD R0, R37, 0x1, R0 ;  /* 0x0000000125007824 */ /* 0x000fe800078e0200 */
[----:B------:R-:W-:Y:S01]  /*68d0*/  IMAD R2, R2, 0x100000, R0 ;  /* 0x0010000002027824 */ /* 0x000fe200078e0200 */
[----:B--2---:R-:W-:Y:S01]  /*68e0*/  @P1 PLOP3.LUT P5, PT, P0, PT, PT, 0x8, 0x80 ;  /* 0x000000000080181c */ /* 0x004fe200007ae170 */
[----:B------:R-:W-:Y:S01]  /*68f0*/  @!UPT UIADD3 URZ, UPT, UPT, URZ, URZ, URZ ;  /* 0x000000fffffff290 */ /* 0x000fe2000fffe0ff */
[----:B---3--:R-:W-:Y:S11]  /*6900*/  @!P1 BRA `(.L_x_116) ;  /* 0x0000000000809947 */ /* 0x008ff60003800000 */
[----:B------:R-:W-:Y:S01]  /*6910*/  ISETP.NE.U32.AND P0, PT, RZ, UR58, PT ;  /* 0x0000003aff007c0c */ /* 0x000fe2000bf05070 */
[----:B------:R-:W-:Y:S01]  /*6920*/  BSSY B0, `(.L_x_117) ;  /* 0x0000012000007945 */ /* 0x000fe20003800000 */
[----:B------:R-:W-:Y:S02]  /*6930*/  ISETP.NE.AND P2, PT, R39, RZ, PT ;  /* 0x000000ff2700720c */ /* 0x000fe40003f45270 */
[----:B------:R-:W-:Y:S02]  /*6940*/  CS2R R42, SRZ ;  /* 0x00000000002a7805 */ /* 0x000fe4000001ff00 */
[----:B------:R-:W-:Y:S02]  /*6950*/  ISETP.NE.AND.EX P0, PT, RZ, UR59, PT, P0 ;  /* 0x0000003bff007c0c */ /* 0x000fe4000bf05300 */
[----:B------:R-:W-:Y:S02]  /*6960*/  CS2R R40, SRZ ;  /* 0x0000000000287805 */ /* 0x000fe4000001ff00 */
[----:B------:R-:W-:Y:S02]  /*6970*/  LOP3.LUT P1, RZ, R80, 0xff, RZ, 0xc0, !PT ;  /* 0x000000ff50ff7812 */ /* 0x000fe4000782c0ff */
[----:B------:R-:W-:Y:S02]  /*6980*/  CS2R R46, SRZ ;  /* 0x00000000002e7805 */ /* 0x000fe4000001ff00 */
[----:B------:R-:W-:Y:S02]  /*6990*/  SEL R0, RZ, 0xffffffff, P2 ;  /* 0xffffffffff007807 */ /* 0x000fe40001000000 */
[----:B------:R-:W-:Y:S02]  /*69a0*/  CS2R R44, SRZ ;  /* 0x00000000002c7805 */ /* 0x000fe4000001ff00 */
[----:B------:R-:W-:Y:S04]  /*69b0*/  SEL R4, RZ, 0xffffffff, P0 ;  /* 0xffffffffff047807 */ /* 0x000fe80000000000 */
[----:B------:R-:W-:Y:S04]  /*69c0*/  @P3 SEL R0, R4, R0, !P1 ;  /* 0x0000000004003207 */ /* 0x000fe80004800000 */
[----:B------:R-:W-:Y:S04]  /*69d0*/  LOP3.LUT R0, R0, 0x1, RZ, 0xc0, !PT ;  /* 0x0000000100007812 */ /* 0x000fe800078ec0ff */
[----:B------:R-:W-:Y:S01]  /*69e0*/  ISETP.NE.U32.AND P0, PT, R0, 0x1, PT ;  /* 0x000000010000780c */ /* 0x000fe20003f05070 */
[----:B------:R-:W-:Y:S01]  /*69f0*/  @!UPT UIADD3 URZ, UPT, UPT, URZ, URZ, URZ ;  /* 0x000000fffffff290 */ /* 0x000fe2000fffe0ff */
[----:B------:R-:W-:Y:S11]  /*6a00*/  @!P5 BRA `(.L_x_118) ;  /* 0x00000000000cd947 */ /* 0x000ff60003800000 */
[----:B------:R-:W-:Y:S04]  /*6a10*/  SHF.L.U32 R4, R83, 0x1f, RZ ;  /* 0x0000001f53047819 */ /* 0x000fe800000006ff */
[----:B------:R-:W1:Y:S02]  /*6a20*/  SYNCS.PHASECHK.TRANS64.TRYWAIT P1, [UR44+0x1b0], R4 ;  /* 0x0001b004ff0075a7 */ /* 0x000e64000802112c */
[----:B-1----:R-:W-:Y:S05]  /*6a30*/  @!P1 BRA `(.L_x_119) ;  /* 0x0000001c00949947 */ /* 0x002fea0003800000 */
.L_x_118:
[----:B------:R-:W-:Y:S05]  /*6a40*/  BSYNC B0 ;  /* 0x0000000000007941 */ /* 0x000fea0003800000 */
.L_x_117:
[----:B------:R2:W3:Y:S01]  /*6a50*/  @P0 LDS.128 R40, [R79+UR44+0x400] ;  /* 0x0004002c4f280984 */ /* 0x0004e20008000c00 */
[----:B------:R-:W-:Y:S01]  /*6a60*/  UIADD3 UR4, UPT, UPT, UR44, 0x1b8, URZ ;  /* 0x000001b82c047890 */ /* 0x000fe2000fffe0ff */
[----:B------:R-:W-:Y:S02]  /*6a70*/  LOP3.LUT R83, R83, 0x1, RZ, 0x3c, !PT ;  /* 0x0000000153537812 */ /* 0x000fe400078e3cff */
[----:B------:R2:W1:Y:S01]  /*6a80*/  @P0 LDS.128 R44, [R78+0x10] ;  /* 0x000010004e2c0984 */ /* 0x0004620000000c00 */
[----:B------:R-:W-:Y:S01]  /*6a90*/  UPRMT UR4, UR48, 0x654, UR4 ;  /* 0x0000065430047896 */ /* 0x000fe20008000004 */
[----:B------:R-:W-:Y:S01]  /*6aa0*/  @!PT LDS RZ, [RZ] ;  /* 0x00000000fffff984 */ /* 0x000fe20000000800 */
[----:B------:R-:W-:Y:S01]  /*6ab0*/  @!PT LDS RZ, [RZ] ;  /* 0x00000000fffff984 */ /* 0x000fe20000000800 */
[----:B------:R-:W-:Y:S01]  /*6ac0*/  @!PT LDS RZ, [RZ] ;  /* 0x00000000fffff984 */ /* 0x000fe20000000800 */
[----:B------:R-:W-:Y:S01]  /*6ad0*/  @!PT LDS RZ, [RZ] ;  /* 0x00000000fffff984 */ /* 0x000fe20000000800 */
[----:B------:R5:W-:Y:S06]  /*6ae0*/  MEMBAR.ALL.CTA ;  /* 0x0000000000007992 */ /* 0x000bec0000008000 */
[----:B-----5:R-:W5:Y:S02]  /*6af0*/  FENCE.VIEW.ASYNC.S ;  /* 0x00000000000073c6 */ /* 0x020f640000000000 */
[----:B-----5:R-:W-:Y:S03]  /*6b00*/  SYNCS.ARRIVE.TRANS64.RED.A1T0 RZ, [UR4], RZ ;  /* 0x000000ffffff79a7 */ /* 0x020fe60008100404 */
.L_x_116:
[----:B------:R-:W-:Y:S05]  /*6b10*/  BSYNC B1 ;  /* 0x0000000000017941 */ /* 0x000fea0003800000 */
.L_x_115:
[----:B-1----:R-:W-:Y:S04]  /*6b20*/  SHF.R.U32.HI R0, RZ, 0x15, R2 ;  /* 0x00000015ff007819 */ /* 0x002fe80000011602 */
[----:B------:R-:W-:Y:S01]  /*6b30*/  LOP3.LUT P0, RZ, R0, 0x3, R81, 0x48, !PT ;  /* 0x0000000300ff7812 */ /* 0x000fe20007804851 */
[----:B------:R-:W-:Y:S01]  /*6b40*/  @!UPT UIADD3 URZ, UPT, UPT, URZ, URZ, URZ ;  /* 0x000000fffffff290 */ /* 0x000fe2000fffe0ff */
[----:B------:R-:W-:Y:S11]  /*6b50*/  @P4 BRA `(.L_x_120) ;  /* 0x0000000000084947 */ /* 0x000ff60003800000 */
[----:B------:R-:W1:Y:S02]  /*6b60*/  SYNCS.PHASECHK.TRANS64.TRYWAIT P1, [R16+URZ+0x1f0], R3 ;  /* 0x0001f003100075a7 */ /* 0x000e6400080211ff */
[----:B-1----:R-:W-:Y:S05]  /*6b70*/  @!P1 BRA `(.L_x_121) ;  /* 0x0000001c005c9947 */ /* 0x002fea0003800000 */
.L_x_120:
[----:B------:R-:W-:Y:S05]  /*6b80*/  @!P0 BRA `(.L_x_122) ;  /* 0x0000000000408947 */ /* 0x000fea0003800000 */
[----:B------:R-:W1:Y:S01]  /*6b90*/  LDCU.64 UR8, c[0x4][0x70] ;  /* 0x01000e00ff0877ac */ /* 0x000e620008000a00 */
[----:B------:R-:W-:Y:S01]  /*6ba0*/  MOV R15, 0x0 ;  /* 0x00000000000f7802 */ /* 0x000fe20000000f00 */
[----:B------:R-:W-:Y:S02]  /*6bb0*/  HFMA2 R12, -RZ, RZ, 0, 5.9604644775390625e-08 ;  /* 0x00000001ff0c7431 */ /* 0x000fe400000001ff */
[----:B------:R-:W-:Y:S02]  /*6bc0*/  IMAD.MOV.U32 R8, RZ, RZ, 0x192 ;  /* 0x00000192ff087424 */ /* 0x000fe400078e00ff */
[----:B------:R-:W-:Y:S01]  /*6bd0*/  IMAD.MOV.U32 R13, RZ, RZ, RZ ;  /* 0x000000ffff0d7224 */ /* 0x000fe200078e00ff */
[----:B------:R-:W5:Y:S01]  /*6be0*/  LDCU.64 UR6, c[0x4][0x78] ;  /* 0x01000f00ff0677ac */ /* 0x000f620008000a00 */
[----:B------:R-:W2:Y:S01]  /*6bf0*/  LDC.64 R14, c[0x4][R15] ;  /* 0x010000000f0e7b82 */ /* 0x000ea20000000a00 */
[----:B------:R-:W3:Y:S01]  /*6c00*/  LDCU.64 UR4, c[0x4][0x10] ;  /* 0x01000200ff0477ac */ /* 0x000ee20008000a00 */
[----:B-1----:R-:W-:Y:S01]  /*6c10*/  MOV R5, UR9 ;  /* 0x0000000900057c02 */ /* 0x002fe20008000f00 */
[----:B------:R-:W-:Y:S01]  /*6c20*/  IMAD.U32 R4, RZ, RZ, UR8 ;  /* 0x00000008ff047e24 */ /* 0x000fe2000f8e00ff */
[----:B-----5:R-:W-:Y:S01]  /*6c30*/  MOV R7, UR7 ;  /* 0x0000000700077c02 */ /* 0x020fe20008000f00 */
[----:B------:R-:W-:Y:S01]  /*6c40*/  IMAD.U32 R6, RZ, RZ, UR6 ;  /* 0x00000006ff067e24 */ /* 0x000fe2000f8e00ff */
[----:B---3--:R-:W-:Y:S01]  /*6c50*/  MOV R11, UR5 ;  /* 0x00000005000b7c02 */ /* 0x008fe20008000f00 */
[----:B------:R-:W-:Y:S02]  /*6c60*/  IMAD.U32 R10, RZ, RZ, UR4 ;  /* 0x00000004ff0a7e24 */ /* 0x000fe4000f8e00ff */
[----:B------:R-:W-:Y:S07]  /*6c70*/  LEPC R20, `(.L_x_122) ;  /* 0x000000001014794e */ /* 0x000fee0000000000 */
[----:B--2-4-:R-:W-:Y:S05]  /*6c80*/  CALL.ABS.NOINC R14 ;  /* 0x000000000e007343 */ /* 0x014fea0003c00000 */
.L_x_122:
[----:B------:R-:W-:Y:S01]  /*6c90*/  LOP3.LUT P0, RZ, R69, 0x60, RZ, 0xc0, !PT ;  /* 0x0000006045ff7812 */ /* 0x000fe2000780c0ff */
[----:B------:R-:W-:Y:S05]  /*6ca0*/  WARPSYNC.ALL ;  /* 0x0000000000007948 */ /* 0x000fea0003800000 */
[----:B---3--:R-:W-:Y:S01]  /*6cb0*/  IMAD.SHL.U32 R66, R41, 0x100, RZ ;  /* 0x0000010029427824 */ /* 0x008fe200078e00ff */
[----:B------:R-:W-:Y:S01]  /*6cc0*/  R2UR UR4, R2 ;  /* 0x00000000020472ca */ /* 0x000fe200000e0000 */
[----:B------:R-:W-:Y:S01]  /*6cd0*/  IMAD.SHL.U32 R60, R43, 0x100, RZ ;  /* 0x000001002b3c7824 */ /* 0x000fe200078e00ff */
[----:B------:R-:W-:Y:S01]  /*6ce0*/  R2UR UR5, R16 ;  /* 0x00000000100572ca */ /* 0x000fe200000e0000 */
[----:B------:R-:W-:Y:S01]  /*6cf0*/  IMAD.SHL.U32 R48, R47, 0x100, RZ ;  /* 0x000001002f307824 */ /* 0x000fe200078e00ff */
[C---:B------:R-:W-:Y:S01]  /*6d00*/  SHF.L.U32 R2, R40.reuse, 0x10, RZ ;  /* 0x0000001028027819 */ /* 0x040fe200000006ff */
[----:B------:R-:W-:Y:S01]  /*6d10*/  IMAD.SHL.U32 R54, R45, 0x100, RZ ;  /* 0x000001002d367824 */ /* 0x000fe200078e00ff */
[C---:B------:R-:W-:Y:S01]  /*6d20*/  PRMT R0, R40.reuse, 0x8880, RZ ;  /* 0x0000888028007816 */ /* 0x040fe200000000ff */
[----:B------:R-:W-:Y:S01]  /*6d30*/  BSSY.RECONVERGENT B0, `(.L_x_123) ;  /* 0x000009f000007945 */ /* 0x000fe20003800200 */
[----:B------:R-:W-:Y:S02]  /*6d40*/  SHF.L.U32 R3, R40, 0x8, RZ ;  /* 0x0000000828037819 */ /* 0x000fe400000006ff */
[----:B------:R-:W-:Y:S02]  /*6d50*/  SHF.R.S32.HI R2, RZ, 0x18, R2 ;  /* 0x00000018ff027819 */ /* 0x000fe40000011402 */
[----:B------:R-:W-:Y:S01]  /*6d60*/  PRMT R68, R41, 0x8880, RZ ;  /* 0x0000888029447816 */ /* 0x000fe200000000ff */
[----:B------:R-:W-:Y:S01]  /*6d70*/  LDTM.16dp32bit_t0_t15.x32 R4, tmem[UR4] ;  /* 0x00000004000479ee */ /* 0x000fe20008a80000 */
[----:B------:R-:W1:Y:S01]  /*6d80*/  LDTM.16dp32bit_t16_t31.x32 R4, tmem[UR4+0x20] ;  /* 0x00002004000479ee */ /* 0x000e620008aa0000 */
[----:B------:R-:W-:Y:S01]  /*6d90*/  NOP ;  /* 0x0000000000007918 */ /* 0x000fe20000000000 */
[----:B------:R-:W-:Y:S01]  /*6da0*/  UIADD3 UR4, UPT, UPT, UR5, 0x210, URZ ;  /* 0x0000021005047890 */ /* 0x000fe2000fffe0ff */
[----:B------:R-:W-:Y:S02]  /*6db0*/  SHF.R.S32.HI R40, RZ, 0x18, R40 ;  /* 0x00000018ff287819 */ /* 0x000fe40000011428 */
[C---:B------:R-:W-:Y:S01]  /*6dc0*/  PRMT R65, R42.reuse, 0x8880, RZ ;  /* 0x000088802a417816 */ /* 0x040fe200000000ff */
[----:B------:R-:W-:Y:S01]  /*6dd0*/  UPRMT UR4, UR48, 0x654, UR4 ;  /* 0x0000065430047896 */ /* 0x000fe20008000004 */
[C---:B------:R-:W-:Y:S02]  /*6de0*/  SHF.L.U32 R64, R42.reuse, 0x10, RZ ;  /* 0x000000102a407819 */ /* 0x040fe400000006ff */
[----:B------:R-:W-:Y:S02]  /*6df0*/  SHF.L.U32 R63, R42, 0x8, RZ ;  /* 0x000000082a3f7819 */ /* 0x000fe400000006ff */
[----:B------:R-:W-:Y:S02]  /*6e00*/  SHF.R.S32.HI R42, RZ, 0x18, R42 ;  /* 0x00000018ff2a7819 */ /* 0x000fe4000001142a */
[C---:B------:R-:W-:Y:S02]  /*6e10*/  PRMT R62, R43.reuse, 0x8880, RZ ;  /* 0x000088802b3e7816 */ /* 0x040fe400000000ff */
[----:B-1----:R-:W-:Y:S01]  /*6e20*/  SYNCS.ARRIVE.TRANS64.RED.A1T0 RZ, [UR4], RZ ;  /* 0x000000ffffff79a7 */ /* 0x002fe20008100404 */
[----:B------:R-:W-:Y:S02]  /*6e30*/  SHF.L.U32 R61, R43, 0x10, RZ ;  /* 0x000000102b3d7819 */ /* 0x000fe400000006ff */
[----:B------:R-:W-:Y:S02]  /*6e40*/  SHF.R.S32.HI R43, RZ, 0x18, R43 ;  /* 0x00000018ff2b7819 */ /* 0x000fe4000001142b */
[----:B------:R-:W-:Y:S02]  /*6e50*/  SHF.L.U32 R51, R46, 0x8, RZ ;  /* 0x000000082e337819 */ /* 0x000fe400000006ff */
[----:B------:R-:W-:Y:S01]  /*6e60*/  SHF.R.S32.HI R3, RZ, 0x18, R3 ;  /* 0x00000018ff037819 */ /* 0x000fe20000011403 */
[C---:B----4-:R-:W-:Y:S01]  /*6e70*/  IMAD R4, R38.reuse, R4, RZ ;  /* 0x0000000426047224 */ /* 0x050fe200078e02ff */
[----:B------:R-:W-:Y:S01]  /*6e80*/  SHF.L.U32 R67, R41, 0x10, RZ ;  /* 0x0000001029437819 */ /* 0x000fe200000006ff */
[C---:B------:R-:W-:Y:S01]  /*6e90*/  IMAD R5, R38.reuse, R5, RZ ;  /* 0x0000000526057224 */ /* 0x040fe200078e02ff */
[----:B------:R-:W-:Y:S01]  /*6ea0*/  SHF.R.S32.HI R41, RZ, 0x18, R41 ;  /* 0x00000018ff297819 */ /* 0x000fe20000011429 */
[----:B------:R-:W-:Y:S01]  /*6eb0*/  IMAD R6, R38, R6, RZ ;  /* 0x0000000626067224 */ /* 0x000fe200078e02ff */
[----:B------:R-:W-:Y:S01]  /*6ec0*/  PRMT R59, R44, 0x8880, RZ ;  /* 0x000088802c3b7816 */ /* 0x000fe200000000ff */
[----:B------:R-:W-:Y:S01]  /*6ed0*/  IMAD R4, R0, R39, R4 ;  /* 0x0000002700047224 */ /* 0x000fe200078e0204 */
[----:B------:R-:W-:Y:S01]  /*6ee0*/  MOV R0, R68 ;  /* 0x0000004400007202 */ /* 0x000fe20000000f00 */
[----:B------:R-:W-:Y:S01]  /*6ef0*/  IMAD R7, R38, R7, RZ ;  /* 0x0000000726077224 */ /* 0x000fe200078e02ff */
[----:B------:R-:W-:Y:S01]  /*6f00*/  SHF.L.U32 R58, R44, 0x10, RZ ;  /* 0x000000102c3a7819 */ /* 0x000fe200000006ff */
[-C--:B------:R-:W-:Y:S01]  /*6f10*/  IMAD R5, R2, R39.reuse, R5 ;  /* 0x0000002702057224 */ /* 0x080fe200078e0205 */
[----:B------:R-:W-:Y:S01]  /*6f20*/  SHF.R.S32.HI R2, RZ, 0x18, R67 ;  /* 0x00000018ff027819 */ /* 0x000fe20000011443 */
[-C--:B------:R-:W-:Y:S01]  /*6f30*/  IMAD R6, R3, R39.reuse, R6 ;  /* 0x0000002703067224 */ /* 0x080fe200078e0206 */
[----:B------:R-:W-:Y:S01]  /*6f40*/  SHF.R.S32.HI R3, RZ, 0x18, R66 ;  /* 0x00000018ff037819 */ /* 0x000fe20000011442 */
[----:B------:R-:W-:Y:S01]  /*6f50*/  IMAD R8, R38, R8, RZ ;  /* 0x0000000826087224 */ /* 0x000fe200078e02ff */
[C---:B------:R-:W-:Y:S01]  /*6f60*/  PRMT R56, R45.reuse, 0x8880, RZ ;  /* 0x000088802d387816 */ /* 0x040fe200000000ff */
[----:B------:R-:W-:Y:S01]  /*6f70*/  IMAD R7, R40, R39, R7 ;  /* 0x0000002728077224 */ /* 0x000fe200078e0207 */
[----:B------:R-:W-:Y:S01]  /*6f80*/  MOV R40, R65 ;  /* 0x0000004100287202 */ /* 0x000fe20000000f00 */
[----:B------:R-:W-:Y:S01]  /*6f90*/  IMAD R9, R38, R9, RZ ;  /* 0x0000000926097224 */ /* 0x000fe200078e02ff */
[----:B------:R-:W-:Y:S01]  /*6fa0*/  SHF.L.U32 R55, R45, 0x10, RZ ;  /* 0x000000102d377819 */ /* 0x000fe200000006ff */
[-C--:B------:R-:W-:Y:S01]  /*6fb0*/  IMAD R8, R0, R39.reuse, R8 ;  /* 0x0000002700087224 */ /* 0x080fe200078e0208 */
[----:B------:R-:W-:Y:S01]  /*6fc0*/  PRMT R53, R46, 0x8880, RZ ;  /* 0x000088802e357816 */ /* 0x000fe200000000ff */
[----:B------:R-:W-:Y:S01]  /*6fd0*/  IMAD R10, R38, R10, RZ ;  /* 0x0000000a260a7224 */ /* 0x000fe200078e02ff */
[----:B------:R-:W-:Y:S01]  /*6fe0*/  SHF.R.S32.HI R45, RZ, 0x18, R45 ;  /* 0x00000018ff2d7819 */ /* 0x000fe2000001142d */
[----:B------:R-:W-:Y:S01]  /*6ff0*/  IMAD R9, R2, R39, R9 ;  /* 0x0000002702097224 */ /* 0x000fe200078e0209 */
[----:B------:R-:W-:Y:S01]  /*7000*/  SHF.L.U32 R52, R46, 0x10, RZ ;  /* 0x000000102e347819 */ /* 0x000fe200000006ff */
[C---:B------:R-:W-:Y:S01]  /*7010*/  IMAD R0, R38.reuse, R20, RZ ;  /* 0x0000001426007224 */ /* 0x040fe200078e02ff */
[C---:B------:R-:W-:Y:S01]  /*7020*/  PRMT R50, R47.reuse, 0x8880, RZ ;  /* 0x000088802f327816 */ /* 0x040fe200000000ff */
[C---:B------:R-:W-:Y:S01]  /*7030*/  IMAD R11, R38.reuse, R11, RZ ;  /* 0x0000000b260b7224 */ /* 0x040fe200078e02ff */
[----:B------:R-:W-:Y:S01]  /*7040*/  SHF.R.S32.HI R46, RZ, 0x18, R46 ;  /* 0x00000018ff2e7819 */ /* 0x000fe2000001142e */
[C---:B------:R-:W-:Y:S01]  /*7050*/  IMAD R2, R38.reuse, R21, RZ ;  /* 0x0000001526027224 */ /* 0x040fe200078e02ff */
[----:B------:R-:W-:Y:S01]  /*7060*/  SHF.L.U32 R49, R47, 0x10, RZ ;  /* 0x000000102f317819 */ /* 0x000fe200000006ff */
[C---:B------:R-:W-:Y:S01]  /*7070*/  IMAD R20, R38.reuse, R24, RZ ;  /* 0x0000001826147224 */ /* 0x040fe200078e02ff */
[----:B------:R-:W-:Y:S01]  /*7080*/  SHF.R.S32.HI R47, RZ, 0x18, R47 ;  /* 0x00000018ff2f7819 */ /* 0x000fe2000001142f */
[----:B------:R-:W-:Y:S01]  /*7090*/  IMAD R21, R38, R25, RZ ;  /* 0x0000001926157224 */ /* 0x000fe200078e02ff */
[----:B------:R-:W-:Y:S01]  /*70a0*/  SHF.L.U32 R57, R44, 0x8, RZ ;  /* 0x000000082c397819 */ /* 0x000fe200000006ff */
[----:B------:R-:W-:Y:S01]  /*70b0*/  IMAD R24, R38, R28, RZ ;  /* 0x0000001c26187224 */ /* 0x000fe200078e02ff */
[----:B------:R-:W-:Y:S01]  /*70c0*/  SHF.R.S32.HI R44, RZ, 0x18, R44 ;  /* 0x00000018ff2c7819 */ /* 0x000fe2000001142c */
[----:B------:R-:W-:Y:S01]  /*70d0*/  IMAD R10, R3, R39, R10 ;  /* 0x00000027030a7224 */ /* 0x000fe200078e020a */
[----:B------:R-:W-:Y:S01]  /*70e0*/  IADD3 R36, PT, PT, R36, 0x1, RZ ;  /* 0x0000000124247810 */ /* 0x000fe20007ffe0ff */
[C---:B------:R-:W-:Y:S02]  /*70f0*/  IMAD R12, R38.reuse, R12, RZ ;  /* 0x0000000c260c7224 */ /* 0x040fe400078e02ff */
[C---:B------:R-:W-:Y:S02]  /*7100*/  IMAD R25, R38.reuse, R29, RZ ;  /* 0x0000001d26197224 */ /* 0x040fe400078e02ff */
[C---:B------:R-:W-:Y:S01]  /*7110*/  IMAD R28, R38.reuse, R32, RZ ;  /* 0x00000020261c7224 */ /* 0x040fe200078e02ff */
[----:B------:R-:W-:Y:S01]  /*7120*/  SHF.R.S32.HI R32, RZ, 0x18, R64 ;  /* 0x00000018ff207819 */ /* 0x000fe20000011440 */
[C---:B------:R-:W-:Y:S01]  /*7130*/  IMAD R29, R38.reuse, R33, RZ ;  /* 0x00000021261d7224 */ /* 0x040fe200078e02ff */
[----:B------:R-:W-:Y:S01]  /*7140*/  I2IP.S8.S32.SAT R33, R7, R6, RZ ;  /* 0x0000000607217239 */ /* 0x000fe200000014ff */
[----:B------:R-:W-:Y:S01]  /*7150*/  IMAD R11, R41, R39, R11 ;  /* 0x00000027290b7224 */ /* 0x000fe200078e020b */
[----:B------:R-:W-:Y:S01]  /*7160*/  MOV R7, R62 ;  /* 0x0000003e00077202 */ /* 0x000fe20000000f00 */
[C---:B------:R-:W-:Y:S01]  /*7170*/  IMAD R13, R38.reuse, R13, RZ ;  /* 0x0000000d260d7224 */ /* 0x040fe200078e02ff */
[----:B------:R-:W-:Y:S01]  /*7180*/  SHF.R.S32.HI R6, RZ, 0x18, R63 ;  /* 0x00000018ff067819 */ /* 0x000fe2000001143f */
[----:B------:R-:W-:Y:S01]  /*7190*/  IMAD R14, R38, R14, RZ ;  /* 0x0000000e260e7224 */ /* 0x000fe200078e02ff */
[----:B------:R-:W-:Y:S01]  /*71a0*/  I2IP.S8.S32.SAT R41, R11, R10, RZ ;  /* 0x0000000a0b297239 */ /* 0x000fe200000014ff */
[----:B------:R-:W-:Y:S01]  /*71b0*/  IMAD R12, R40, R39, R12 ;  /* 0x00000027280c7224 */ /* 0x000fe200078e020c */
[----:B------:R-:W-:Y:S01]  /*71c0*/  I2IP.S8.S32.SAT R40, R5, R4, R33 ;  /* 0x0000000405287239 */ /* 0x000fe20000001421 */
[----:B------:R-:W-:Y:S01]  /*71d0*/  IMAD R15, R38, R15, RZ ;  /* 0x0000000f260f7224 */ /* 0x000fe200078e02ff */
[----:B------:R-:W-:Y:S01]  /*71e0*/  I2IP.S8.S32.SAT R41, R9, R8, R41 ;  /* 0x0000000809297239 */ /* 0x000fe20000001429 */
[-C--:B------:R-:W-:Y:S01]  /*71f0*/  IMAD R13, R32, R39.reuse, R13 ;  /* 0x00000027200d7224 */ /* 0x080fe200078e020d */
[----:B------:R-:W-:Y:S01]  /*7200*/  SHF.R.S32.HI R10, RZ, 0x18, R61 ;  /* 0x00000018ff0a7819 */ /* 0x000fe2000001143d */
[----:B------:R-:W-:Y:S01]  /*7210*/  IMAD R16, R38, R16, RZ ;  /* 0x0000001026107224 */ /* 0x000fe200078e02ff */
[----:B------:R-:W-:Y:S01]  /*7220*/  SHF.R.S32.HI R5, RZ, 0x18, R58 ;  /* 0x00000018ff057819 */ /* 0x000fe2000001143a */
[----:B------:R-:W-:Y:S01]  /*7230*/  IMAD R14, R6, R39, R14 ;  /* 0x00000027060e7224 */ /* 0x000fe200078e020e */
[----:B------:R-:W-:Y:S01]  /*7240*/  SHF.R.S32.HI R11, RZ, 0x18, R60 ;  /* 0x00000018ff0b7819 */ /* 0x000fe2000001143c */
[----:B------:R-:W-:Y:S01]  /*7250*/  IMAD R17, R38, R17, RZ ;  /* 0x0000001126117224 */ /* 0x000fe200078e02ff */
[----:B------:R-:W-:Y:S01]  /*7260*/  SHF.R.S32.HI R6, RZ, 0x18, R57 ;  /* 0x00000018ff067819 */ /* 0x000fe20000011439 */
[-C--:B------:R-:W-:Y:S02]  /*7270*/  IMAD R15, R42, R39.reuse, R15 ;  /* 0x000000272a0f7224 */ /* 0x080fe400078e020f */
[C---:B------:R-:W-:Y:S02]  /*7280*/  IMAD R18, R38.reuse, R18, RZ ;  /* 0x0000001226127224 */ /* 0x040fe400078e02ff */
[----:B------:R-:W-:Y:S01]  /*7290*/  IMAD R16, R7, R39, R16 ;  /* 0x0000002707107224 */ /* 0x000fe200078e0210 */
[----:B------:R-:W-:Y:S01]  /*72a0*/  I2IP.S8.S32.SAT R14, R15, R14, RZ ;  /* 0x0000000e0f0e7239 */ /* 0x000fe200000014ff */
[----:B------:R-:W-:Y:S01]  /*72b0*/  IMAD R19, R38, R19, RZ ;  /* 0x0000001326137224 */ /* 0x000fe200078e02ff */
[----:B------:R-:W-:Y:S01]  /*72c0*/  SHF.R.S32.HI R7, RZ, 0x18, R48 ;  /* 0x00000018ff077819 */ /* 0x000fe20000011430 */
[-C--:B------:R-:W-:Y:S01]  /*72d0*/  IMAD R17, R10, R39.reuse, R17 ;  /* 0x000000270a117224 */ /* 0x080fe200078e0211 */
[----:B------:R-:W-:Y:S01]  /*72e0*/  I2IP.S8.S32.SAT R42, R13, R12, R14 ;  /* 0x0000000c0d2a7239 */ /* 0x000fe2000000140e */
[-C--:B------:R-:W-:Y:S02]  /*72f0*/  IMAD R18, R11, R39.reuse, R18 ;  /* 0x000000270b127224 */ /* 0x080fe400078e0212 */
[----:B------:R-:W-:Y:S02]  /*7300*/  IMAD.MOV.U32 R4, RZ, RZ, R59 ;  /* 0x000000ffff047224 */ /* 0x000fe400078e003b */
[-C--:B------:R-:W-:Y:S02]  /*7310*/  IMAD R19, R43, R39.reuse, R19 ;  /* 0x000000272b137224 */ /* 0x080fe400078e0213 */
[----:B------:R-:W-:Y:S02]  /*7320*/  IMAD R3, R38, R22, RZ ;  /* 0x0000001626037224 */ /* 0x000fe400078e02ff */
[----:B------:R-:W-:Y:S01]  /*7330*/  IMAD R0, R4, R39, R0 ;  /* 0x0000002704007224 */ /* 0x000fe200078e0200 */
[----:B------:R-:W-:Y:S01]  /*7340*/  I2IP.S8.S32.SAT R18, R19, R18, RZ ;  /* 0x0000001213127239 */ /* 0x000fe200000014ff */
[----:B------:R-:W-:Y:S01]  /*7350*/  IMAD R23, R38, R23, RZ ;  /* 0x0000001726177224 */ /* 0x000fe200078e02ff */
[----:B------:R-:W-:Y:S01]  /*7360*/  MOV R4, R56 ;  /* 0x0000003800047202 */ /* 0x000fe20000000f00 */
[-C--:B------:R-:W-:Y:S01]  /*7370*/  IMAD R2, R5, R39.reuse, R2 ;  /* 0x0000002705027224 */ /* 0x080fe200078e0202 */
[----:B------:R-:W-:Y:S01]  /*7380*/  I2IP.S8.S32.SAT R43, R17, R16, R18 ;  /* 0x00000010112b7239 */ /* 0x000fe20000001412 */
[-C--:B------:R-:W-:Y:S01]  /*7390*/  IMAD R3, R6, R39.reuse, R3 ;  /* 0x0000002706037224 */ /* 0x080fe200078e0203 */
[----:B------:R-:W-:Y:S01]  /*73a0*/  SHF.R.S32.HI R5, RZ, 0x18, R55 ;  /* 0x00000018ff057819 */ /* 0x000fe20000011437 */
[-C--:B------:R-:W-:Y:S01]  /*73b0*/  IMAD R23, R44, R39.reuse, R23 ;  /* 0x000000272c177224 */ /* 0x080fe200078e0217 */
[----:B------:R-:W-:Y:S01]  /*73c0*/  SHF.R.S32.HI R6, RZ, 0x18, R54 ;  /* 0x00000018ff067819 */ /* 0x000fe20000011436 */
[----:B------:R-:W-:Y:S01]  /*73d0*/  IMAD R22, R38, R26, RZ ;  /* 0x0000001a26167224 */ /* 0x000fe200078e02ff */
[----:B------:R1:W-:Y:S01]  /*73e0*/  STS.128 [R79+UR44+0x1400], R40 ;  /* 0x001400284f007988 */ /* 0x0003e20008000c2c */
[----:B------:R-:W-:Y:S01]  /*73f0*/  IMAD R20, R4, R39, R20 ;  /* 0x0000002704147224 */ /* 0x000fe200078e0214 */
[----:B------:R-:W-:Y:S01]  /*7400*/  I2IP.S8.S32.SAT R3, R23, R3, RZ ;  /* 0x0000000317037239 */ /* 0x000fe200000014ff */
[----:B------:R-:W-:Y:S01]  /*7410*/  IMAD R27, R38, R27, RZ ;  /* 0x0000001b261b7224 */ /* 0x000fe200078e02ff */
[----:B------:R-:W-:Y:S01]  /*7420*/  MOV R4, R53 ;  /* 0x0000003500047202 */ /* 0x000fe20000000f00 */
[-C--:B------:R-:W-:Y:S01]  /*7430*/  IMAD R21, R5, R39.reuse, R21 ;  /* 0x0000002705157224 */ /* 0x080fe200078e0215 */
[----:B------:R-:W-:Y:S01]  /*7440*/  SHF.R.S32.HI R5, RZ, 0x18, R52 ;  /* 0x00000018ff057819 */ /* 0x000fe20000011434 */
[-C--:B------:R-:W-:Y:S01]  /*7450*/  IMAD R22, R6, R39.reuse, R22 ;  /* 0x0000002706167224 */ /* 0x080fe200078e0216 */
[----:B------:R-:W-:Y:S01]  /*7460*/  SHF.R.S32.HI R6, RZ, 0x18, R49 ;  /* 0x00000018ff067819 */ /* 0x000fe20000011431 */
[-C--:B------:R-:W-:Y:S02]  /*7470*/  IMAD R27, R45, R39.reuse, R27 ;  /* 0x000000272d1b7224 */ /* 0x080fe400078e021b */
[-C--:B------:R-:W-:Y:S01]  /*7480*/  IMAD R24, R4, R39.reuse, R24 ;  /* 0x0000002704187224 */ /* 0x080fe200078e0218 */
[----:B------:R-:W-:Y:S01]  /*7490*/  SHF.R.S32.HI R4, RZ, 0x18, R51 ;  /* 0x00000018ff047819 */ /* 0x000fe20000011433 */
[C---:B------:R-:W-:Y:S02]  /*74a0*/  IMAD R26, R38.reuse, R30, RZ ;  /* 0x0000001e261a7224 */ /* 0x040fe400078e02ff */
[----:B------:R-:W-:Y:S01]  /*74b0*/  IMAD R25, R5, R39, R25 ;  /* 0x0000002705197224 */ /* 0x000fe200078e0219 */
[----:B------:R-:W-:Y:S01]  /*74c0*/  MOV R5, R50 ;  /* 0x0000003200057202 */ /* 0x000fe20000000f00 */
[----:B------:R-:W-:Y:S02]  /*74d0*/  IMAD R31, R38, R31, RZ ;  /* 0x0000001f261f7224 */ /* 0x000fe400078e02ff */
[-C--:B------:R-:W-:Y:S01]  /*74e0*/  IMAD R26, R4, R39.reuse, R26 ;  /* 0x00000027041a7224 */ /* 0x080fe200078e021a */
[----:B------:R-:W-:Y:S01]  /*74f0*/  I2IP.S8.S32.SAT R4, R2, R0, R3 ;  /* 0x0000000002047239 */ /* 0x000fe20000001403 */
[-C--:B------:R-:W-:Y:S02]  /*7500*/  IMAD R31, R46, R39.reuse, R31 ;  /* 0x000000272e1f7224 */ /* 0x080fe400078e021f */
[-C--:B------:R-:W-:Y:S01]  /*7510*/  IMAD R28, R5, R39.reuse, R28 ;  /* 0x00000027051c7224 */ /* 0x080fe200078e021c */
[----:B------:R-:W-:Y:S01]  /*7520*/  I2IP.S8.S32.SAT R5, R27, R22, RZ ;  /* 0x000000161b057239 */ /* 0x000fe200000014ff */
[----:B------:R-:W-:Y:S02]  /*7530*/  IMAD R30, R38, R34, RZ ;  /* 0x00000022261e7224 */ /* 0x000fe400078e02ff */
[----:B------:R-:W-:Y:S01]  /*7540*/  IMAD R29, R6, R39, R29 ;  /* 0x00000027061d7224 */ /* 0x000fe200078e021d */
[----:B------:R-:W-:Y:S01]  /*7550*/  I2IP.S8.S32.SAT R6, R31, R26, RZ ;  /* 0x0000001a1f067239 */ /* 0x000fe200000014ff */
[----:B------:R-:W-:Y:S01]  /*7560*/  IMAD R35, R38, R35, RZ ;  /* 0x0000002326237224 */ /* 0x000fe200078e02ff */
[----:B------:R-:W-:Y:S01]  /*7570*/  I2IP.S8.S32.SAT R5, R21, R20, R5 ;  /* 0x0000001415057239 */ /* 0x000fe20000001405 */
[-C--:B------:R-:W-:Y:S01]  /*7580*/  IMAD R30, R7, R39.reuse, R30 ;  /* 0x00000027071e7224 */ /* 0x080fe200078e021e */
[----:B------:R-:W-:Y:S01]  /*7590*/  I2IP.S8.S32.SAT R6, R25, R24, R6 ;  /* 0x0000001819067239 */ /* 0x000fe20000001406 */
[----:B------:R-:W-:Y:S05]  /*75a0*/  IMAD R35, R47, R39, R35 ;  /* 0x000000272f237224 */ /* 0x000fea00078e0223 */
[----:B------:R-:W-:Y:S04]  /*75b0*/  I2IP.S8.S32.SAT R7, R35, R30, RZ ;  /* 0x0000001e23077239 */ /* 0x000fe800000014ff */
[----:B------:R-:W-:Y:S05]  /*75c0*/  I2IP.S8.S32.SAT R7, R29, R28, R7 ;  /* 0x0000001c1d077239 */ /* 0x000fea0000001407 */
[----:B------:R1:W-:Y:S01]  /*75d0*/  STS.128 [R78+0x1010], R4 ;  /* 0x001010044e007388 */ /* 0x0003e20000000c00 */
[----:B------:R-:W-:Y:S01]  /*75e0*/  @!PT LDS RZ, [RZ] ;  /* 0x00000000fffff984 */ /* 0x000fe20000000800 */
[----:B------:R-:W-:Y:S01]  /*75f0*/  @!PT LDS RZ, [RZ] ;  /* 0x00000000fffff984 */ /* 0x000fe20000000800 */
[----:B------:R-:W-:Y:S01]  /*7600*/  @!PT LDS RZ, [RZ] ;  /* 0x00000000fffff984 */ /* 0x000fe20000000800 */
[----:B------:R-:W-:Y:S01]  /*7610*/  @!PT LDS RZ, [RZ] ;  /* 0x00000000fffff984 */ /* 0x000fe20000000800 */
[----:B------:R3:W-:Y:S07]  /*7620*/  MEMBAR.ALL.CTA ;  /* 0x0000000000007992 */ /* 0x0007ee0000008000 */
[----:B---3--:R-:W3:Y:S02]  /*7630*/  FENCE.VIEW.ASYNC.S ;  /* 0x00000000000073c6 */ /* 0x008ee40000000000 */
[----:B---3--:R-:W-:Y:S06]  /*7640*/  BAR.SYNC.DEFER_BLOCKING 0x1, 0x80 ;  /* 0x0042000000007b1d */ /* 0x008fec0000010000 */
[----:B------:R-:W-:Y:S05]  /*7650*/  @P0 BRA `(.L_x_124) ;  /* 0x0000000000300947 */ /* 0x000fea0003800000 */
[----:B------:R-:W-:Y:S02]  /*7660*/  UIADD3 UR4, UPT, UPT, UR44, 0x1400, URZ ;  /* 0x000014002c047890 */ /* 0x000fe4000fffe0ff */
[----:B------:R-:W-:Y:S02]  /*7670*/  USHF.L.U32 UR9, UR45, 0x6, URZ ;  /* 0x000000062d097899 */ /* 0x000fe400080006ff */
[----:B------:R-:W-:Y:S02]  /*7680*/  USHF.L.U32 UR10, UR46, 0x6, URZ ;  /* 0x000000062e0a7899 */ /* 0x000fe400080006ff */
[----:B------:R-:W-:Y:S01]  /*7690*/  MOV R86, UR4 ;  /* 0x0000000400567c02 */ /* 0x000fe20008000f00 */
[----:B------:R-:W-:Y:S01]  /*76a0*/  UIADD3 UR4, UP0, UPT, UR62, 0x680, URZ ;  /* 0x000006803e047890 */ /* 0x000fe2000ff1e0ff */
[----:B------:R-:W-:Y:S02]  /*76b0*/  UMOV UR11, UR36 ;  /* 0x00000024000b7c82 */ /* 0x000fe40008000000 */
[----:B------:R-:W-:Y:S01]  /*76c0*/  R2UR UR8, R86 ;  /* 0x00000000560872ca */ /* 0x000fe200000e0000 */
[----:B------:R-:W-:Y:S11]  /*76d0*/  UIADD3.X UR5, UPT, UPT, URZ, UR63, URZ, UP0, !UPT ;  /* 0x0000003fff057290 */ /* 0x000ff600087fe4ff */
[----:B------:R-:W-:Y:S01]  /*76e0*/  @!UPT UIADD3 URZ, UPT, UPT, URZ, URZ, URZ ;  /* 0x000000fffffff290 */ /* 0x000fe2000fffe0ff */
[----:B------:R3:W-:Y:S01]  /*76f0*/  UTMASTG.3D [UR8], [UR4] ;  /* 0x00000008040073b5 */ /* 0x0007e20008010000 */
[----:B------:R0:W-:Y:S01]  /*7700*/  UTMACMDFLUSH ;  /* 0x00000000000079b7 */ /* 0x0001e20000000000 */
[----:B---3--:R-:W-:Y:S04]  /*7710*/  DEPBAR.LE SB0, 0x0 ;  /* 0x000080000000791a */ /* 0x008fe80000000000 */
.L_x_124:
[----:B------:R-:W-:Y:S05]  /*7720*/  BSYNC.RECONVERGENT B0 ;  /* 0x0000000000007941 */ /* 0x000fea0003800200 */
.L_x_123:
[----:B------:R-:W-:Y:S01]  /*7730*/  BAR.SYNC.DEFER_BLOCKING 0x1, 0x80 ;  /* 0x0042000000007b1d */ /* 0x000fe20000010000 */
[----:B------:R-:W-:Y:S01]  /*7740*/  ISETP.NE.AND P0, PT, R82, 0x2, PT ;  /* 0x000000025200780c */ /* 0x000fe20003f05270 */
[----:B------:R-:W-:Y:S01]  /*7750*/  UISETP.NE.AND UP0, UPT, UR47, URZ, UPT ;  /* 0x000000ff2f00728c */ /* 0x000fe2000bf05270 */
[----:B------:R-:W-:Y:S01]  /*7760*/  ISETP.NE.AND P1, PT, R36, 0x4, PT ;  /* 0x000000042400780c */ /* 0x000fe20003f25270 */
[----:B------:R-:W-:Y:S01]  /*7770*/  UIADD3 UR45, UPT, UPT, UR37, UR60, URZ ;  /* 0x0000003c252d7290 */ /* 0x000fe2000fffe0ff */
[----:B------:R-:W-:Y:S01]  /*7780*/  SEL R2, RZ, 0x1, P0 ;  /* 0x00000001ff027807 */ /* 0x000fe20000000000 */
[----:B------:R-:W-:Y:S01]  /*7790*/  UIADD3 UR46, UPT, UPT, UR38, UR57, URZ ;  /* 0x00000039262e7290 */ /* 0x000fe2000fffe0ff */
[----:B------:R-:W-:Y:S02]  /*77a0*/  SEL R0, RZ, 0x1, P1 ;  /* 0x00000001ff007807 */ /* 0x000fe40000800000 */
[----:B------:R-:W-:Y:S02]  /*77b0*/  LOP3.LUT R84, R84, R2, RZ, 0x3c, !PT ;  /* 0x0000000254547212 */ /* 0x000fe400078e3cff */
[----:B------:R-:W-:Y:S02]  /*77c0*/  LOP3.LUT R85, R85, R0, RZ, 0x3c, !PT ;  /* 0x0000000055557212 */ /* 0x000fe400078e3cff */
[----:B------:R-:W-:Y:S02]  /*77d0*/  SEL R82, R82, RZ, P0 ;  /* 0x000000ff52527207 */ /* 0x000fe40000000000 */
[----:B------:R-:W-:Y:S01]  /*77e0*/  SEL R36, R36, RZ, P1 ;  /* 0x000000ff24247207 */ /* 0x000fe20000800000 */
[----:B------:R-:W-:Y:S01]  /*77f0*/  UMOV UR36, UR51 ;  /* 0x0000003300247c82 */ /* 0x000fe20008000000 */
[----:B------:R-:W-:Y:S05]  /*7800*/  BRA.U UP0, `(.L_x_125) ;  /* 0xffffffe500107547 */ /* 0x000fea000b83ffff */
[----:B------:R-:W-:Y:S05]  /*7810*/  EXIT ;  /* 0x000000000000794d */ /* 0x000fea0003800000 */
.L_x_25:
[----:B---3--:R3:W4:Y:S02]  /*7820*/  SYNCS.PHASECHK.TRANS64.TRYWAIT P0, [R0+URZ+0x240], R2 ;  /* 0x00024002000075a7 */ /* 0x00872400080011ff */
[----:B----4-:R-:W-:Y:S05]  /*7830*/  @!P0 NANOSLEEP.SYNCS 0x989680 ;  /* 0x009896800000895d */ /* 0x010fea0003900000 */
[----:B------:R-:W4:Y:S02]  /*7840*/  @!P0 SYNCS.PHASECHK.TRANS64 P0, [R0+URZ+0x240], R2 ;  /* 0x00024002000085a7 */ /* 0x000f2400080010ff */
[----:B----4-:R-:W-:Y:S05]  /*7850*/  @!P0 BRA `(.L_x_25) ;  /* 0xfffffffc00f08947 */ /* 0x010fea000383ffff */
[----:B------:R-:W-:Y:S05]  /*7860*/  BRA `(.L_x_126) ;  /* 0xffffffa000bc7947 */ /* 0x000fea000383ffff */
.L_x_28:
[----:B--2---:R-:W-:-:S07]  /*7870*/  MOV R0, UR33 ;  /* 0x0000002100007c02 */ /* 0x004fce0008000f00 */
.L_x_127:
[----:B--2---:R2:W3:Y:S02]  /*7880*/  SYNCS.PHASECHK.TRANS64.TRYWAIT P0, [R0+URZ+0xd8], R3 ;  /* 0x0000d803000075a7 */ /* 0x0044e400080011ff */
[----:B---3--:R-:W-:Y:S05]  /*7890*/  @!P0 NANOSLEEP.SYNCS 0x989680 ;  /* 0x009896800000895d */ /* 0x008fea0003900000 */
[----:B------:R-:W3:Y:S02]  /*78a0*/  @!P0 SYNCS.PHASECHK.TRANS64 P0, [R0+URZ+0xd8], R3 ;  /* 0x0000d803000085a7 */ /* 0x000ee400080010ff */
[----:B---3--:R-:W-:Y:S05]  /*78b0*/  @!P0 BRA `(.L_x_127) ;  /* 0xfffffffc00f08947 */ /* 0x008fea000383ffff */
[----:B------:R-:W-:Y:S05]  /*78c0*/  BRA `(.L_x_27) ;  /* 0xffffffa400047947 */ /* 0x000fea000383ffff */
.L_x_35:
[----:B-1----:R-:W-:-:S07]  /*78d0*/  MOV R0, UR17 ;  /* 0x0000001100007c02 */ /* 0x002fce0008000f00 */
.L_x_128:
[----:B-1----:R1:W2:Y:S02]  /*78e0*/  SYNCS.PHASECHK.TRANS64.TRYWAIT P0, [R0+URZ+0xd8], R3 ;  /* 0x0000d803000075a7 */ /* 0x0022a400080011ff */
[----:B--2---:R-:W-:Y:S05]  /*78f0*/  @!P0 NANOSLEEP.SYNCS 0x989680 ;  /* 0x009896800000895d */ /* 0x004fea0003900000 */
[----:B------:R-:W2:Y:S02]  /*7900*/  @!P0 SYNCS.PHASECHK.TRANS64 P0, [R0+URZ+0xd8], R3 ;  /* 0x0000d803000085a7 */ /* 0x000ea400080010ff */
[----:B--2---:R-:W-:Y:S05]  /*7910*/  @!P0 BRA `(.L_x_128) ;  /* 0xfffffffc00f08947 */ /* 0x004fea000383ffff */
[----:B------:R-:W-:Y:S05]  /*7920*/  BRA `(.L_x_34) ;  /* 0xffffffa400c07947 */ /* 0x000fea000383ffff */
.L_x_40:
[----:B-1----:R1:W2:Y:S02]  /*7930*/  SYNCS.PHASECHK.TRANS64.TRYWAIT P0, [R3+URZ+0x1d0], R0 ;  /* 0x0001d000030075a7 */ /* 0x0022a400080011ff */
[----:B--2---:R-:W-:Y:S05]  /*7940*/  @!P0 NANOSLEEP.SYNCS 0x989680 ;  /* 0x009896800000895d */ /* 0x004fea0003900000 */
[----:B------:R-:W2:Y:S02]  /*7950*/  @!P0 SYNCS.PHASECHK.TRANS64 P0, [R3+URZ+0x1d0], R0 ;  /* 0x0001d000030085a7 */ /* 0x000ea400080010ff */
[----:B--2---:R-:W-:Y:S05]  /*7960*/  @!P0 BRA `(.L_x_40) ;  /* 0xfffffffc00f08947 */ /* 0x004fea000383ffff */
[----:B------:R-:W-:Y:S05]  /*7970*/  BRA `(.L_x_129) ;  /* 0xffffffa800647947 */ /* 0x000fea000383ffff */
.L_x_44:
[----:B------:R-:W-:-:S07]  /*7980*/  MOV R0, UR4 ;  /* 0x0000000400007c02 */ /* 0x000fce0008000f00 */
.L_x_130:
[----:B-1----:R1:W2:Y:S02]  /*7990*/  SYNCS.PHASECHK.TRANS64.TRYWAIT P0, [R0+URZ], R2 ;  /* 0x00000002000075a7 */ /* 0x0022a400080011ff */
[----:B--2---:R-:W-:Y:S05]  /*79a0*/  @!P0 NANOSLEEP.SYNCS 0x989680 ;  /* 0x009896800000895d */ /* 0x004fea0003900000 */
[----:B------:R-:W2:Y:S02]  /*79b0*/  @!P0 SYNCS.PHASECHK.TRANS64 P0, [R0+URZ], R2 ;  /* 0x00000002000085a7 */ /* 0x000ea400080010ff */
[----:B--2---:R-:W-:Y:S05]  /*79c0*/  @!P0 BRA `(.L_x_130) ;  /* 0xfffffffc00f08947 */ /* 0x004fea000383ffff */
[----:B------:R-:W-:Y:S05]  /*79d0*/  BRA `(.L_x_131) ;  /* 0xffffffb000087947 */ /* 0x000fea000383ffff */
.L_x_45:
[----:B------:R-:W-:-:S07]  /*79e0*/  MOV R0, UR5 ;  /* 0x0000000500007c02 */ /* 0x000fce0008000f00 */
.L_x_132:
[----:B-1----:R1:W2:Y:S02]  /*79f0*/  SYNCS.PHASECHK.TRANS64.TRYWAIT P0, [R0+URZ], R3 ;  /* 0x00000003000075a7 */ /* 0x0022a400080011ff */
[----:B--2---:R-:W-:Y:S05]  /*7a00*/  @!P0 NANOSLEEP.SYNCS 0x989680 ;  /* 0x009896800000895d */ /* 0x004fea0003900000 */
[----:B------:R-:W2:Y:S02]  /*7a10*/  @!P0 SYNCS.PHASECHK.TRANS64 P0, [R0+URZ], R3 ;  /* 0x00000003000085a7 */ /* 0x000ea400080010ff */
[----:B--2---:R-:W-:Y:S05]  /*7a20*/  @!P0 BRA `(.L_x_132) ;  /* 0xfffffffc00f08947 */ /* 0x004fea000383ffff */
[----:B------:R-:W-:Y:S05]  /*7a30*/  BRA `(.L_x_133) ;  /* 0xffffffb000147947 */ /* 0x000fea000383ffff */
.L_x_46:
[----:B------:R-:W-:-:S07]  /*7a40*/  MOV R0, UR5 ;  /* 0x0000000500007c02 */ /* 0x000fce0008000f00 */
.L_x_134:
[----:B-1----:R1:W2:Y:S02]  /*7a50*/  SYNCS.PHASECHK.TRANS64.TRYWAIT P0, [R0+URZ], R3 ;  /* 0x00000003000075a7 */ /* 0x0022a400080011ff */
[----:B--2---:R-:W-:Y:S05]  /*7a60*/  @!P0 NANOSLEEP.SYNCS 0x989680 ;  /* 0x009896800000895d */ /* 0x004fea0003900000 */
[----:B------:R-:W2:Y:S02]  /*7a70*/  @!P0 SYNCS.PHASECHK.TRANS64 P0, [R0+URZ], R3 ;  /* 0x00000003000085a7 */ /* 0x000ea400080010ff */
[----:B--2---:R-:W-:Y:S05]  /*7a80*/  @!P0 BRA `(.L_x_134) ;  /* 0xfffffffc00f08947 */ /* 0x004fea000383ffff */
[----:B------:R-:W-:Y:S05]  /*7a90*/  BRA `(.L_x_135) ;  /* 0xffffffb000207947 */ /* 0x000fea000383ffff */
.L_x_47:
[----:B------:R-:W-:-:S07]  /*7aa0*/  MOV R0, UR5 ;  /* 0x0000000500007c02 */ /* 0x000fce0008000f00 */
.L_x_136:
[----:B-1----:R1:W2:Y:S02]  /*7ab0*/  SYNCS.PHASECHK.TRANS64.TRYWAIT P0, [R0+URZ], R3 ;  /* 0x00000003000075a7 */ /* 0x0022a400080011ff */
[----:B--2---:R-:W-:Y:S05]  /*7ac0*/  @!P0 NANOSLEEP.SYNCS 0x989680 ;  /* 0x009896800000895d */ /* 0x004fea0003900000 */
[----:B------:R-:W2:Y:S02]  /*7ad0*/  @!P0 SYNCS.PHASECHK.TRANS64 P0, [R0+URZ], R3 ;  /* 0x00000003000085a7 */ /* 0x000ea400080010ff */
[----:B--2---:R-:W-:Y:S05]  /*7ae0*/  @!P0 BRA `(.L_x_136) ;  /* 0xfffffffc00f08947 */ /* 0x004fea000383ffff */
[----:B------:R-:W-:Y:S05]  /*7af0*/  BRA `(.L_x_137) ;  /* 0xffffffb0002c7947 */ /* 0x000fea000383ffff */
.L_x_48:
[----:B------:R-:W-:-:S07]  /*7b00*/  MOV R0, UR5 ;  /* 0x0000000500007c02 */ /* 0x000fce0008000f00 */
.L_x_138:
[----:B-1----:R1:W2:Y:S02]  /*7b10*/  SYNCS.PHASECHK.TRANS64.TRYWAIT P0, [R0+URZ], R3 ;  /* 0x00000003000075a7 */ /* 0x0022a400080011ff */
[----:B--2---:R-:W-:Y:S05]  /*7b20*/  @!P0 NANOSLEEP.SYNCS 0x989680 ;  /* 0x009896800000895d */ /* 0x004fea0003900000 */
[----:B------:R-:W2:Y:S02]  /*7b30*/  @!P0 SYNCS.PHASECHK.TRANS64 P0, [R0+URZ], R3 ;  /* 0x00000003000085a7 */ /* 0x000ea400080010ff */
[----:B--2---:R-:W-:Y:S05]  /*7b40*/  @!P0 BRA `(.L_x_138) ;  /* 0xfffffffc00f08947 */ /* 0x004fea000383ffff */
[----:B------:R-:W-:Y:S05]  /*7b50*/  BRA `(.L_x_139) ;  /* 0xffffffb000387947 */ /* 0x000fea000383ffff */
.L_x_49:
[----:B------:R-:W-:-:S07]  /*7b60*/  MOV R0, UR5 ;  /* 0x0000000500007c02 */ /* 0x000fce0008000f00 */
.L_x_140:
[----:B-1----:R1:W2:Y:S02]  /*7b70*/  SYNCS.PHASECHK.TRANS64.TRYWAIT P0, [R0+URZ], R3 ;  /* 0x00000003000075a7 */ /* 0x0022a400080011ff */
[----:B--2---:R-:W-:Y:S05]  /*7b80*/  @!P0 NANOSLEEP.SYNCS 0x989680 ;  /* 0x009896800000895d */ /* 0x004fea0003900000 */
[----:B------:R-:W2:Y:S02]  /*7b90*/  @!P0 SYNCS.PHASECHK.TRANS64 P0, [R0+URZ], R3 ;  /* 0x00000003000085a7 */ /* 0x000ea400080010ff */
[----:B--2---:R-:W-:Y:S05]  /*7ba0*/  @!P0 BRA `(.L_x_140) ;  /* 0xfffffffc00f08947 */ /* 0x004fea000383ffff */
[----:B------:R-:W-:Y:S05]  /*7bb0*/  BRA `(.L_x_141) ;  /* 0xffffffb000447947 */ /* 0x000fea000383ffff */
.L_x_50:
[----:B------:R-:W-:-:S07]  /*7bc0*/  MOV R0, UR5 ;  /* 0x0000000500007c02 */ /* 0x000fce0008000f00 */
.L_x_142:
[----:B-1----:R1:W2:Y:S02]  /*7bd0*/  SYNCS.PHASECHK.TRANS64.TRYWAIT P0, [R0+URZ], R3 ;  /* 0x00000003000075a7 */ /* 0x0022a400080011ff */
[----:B--2---:R-:W-:Y:S05]  /*7be0*/  @!P0 NANOSLEEP.SYNCS 0x989680 ;  /* 0x009896800000895d */ /* 0x004fea0003900000 */
[----:B------:R-:W2:Y:S02]  /*7bf0*/  @!P0 SYNCS.PHASECHK.TRANS64 P0, [R0+URZ], R3 ;  /* 0x00000003000085a7 */ /* 0x000ea400080010ff */
[----:B--2---:R-:W-:Y:S05]  /*7c00*/  @!P0 BRA `(.L_x_142) ;  /* 0xfffffffc00f08947 */ /* 0x004fea000383ffff */
[----:B------:R-:W-:Y:S05]  /*7c10*/  BRA `(.L_x_143) ;  /* 0xffffffb000507947 */ /* 0x000fea000383ffff */
.L_x_51:
[----:B------:R-:W-:-:S07]  /*7c20*/  MOV R0, UR5 ;  /* 0x0000000500007c02 */ /* 0x000fce0008000f00 */
.L_x_144:
[----:B-1----:R1:W2:Y:S02]  /*7c30*/  SYNCS.PHASECHK.TRANS64.TRYWAIT P0, [R0+URZ], R3 ;  /* 0x00000003000075a7 */ /* 0x0022a400080011ff */
[----:B--2---:R-:W-:Y:S05]  /*7c40*/  @!P0 NANOSLEEP.SYNCS 0x989680 ;  /* 0x009896800000895d */ /* 0x004fea0003900000 */
[----:B------:R-:W2:Y:S02]  /*7c50*/  @!P0 SYNCS.PHASECHK.TRANS64 P0, [R0+URZ], R3 ;  /* 0x00000003000085a7 */ /* 0x000ea400080010ff */
[----:B--2---:R-:W-:Y:S05]  /*7c60*/  @!P0 BRA `(.L_x_144) ;  /* 0xfffffffc00f08947 */ /* 0x004fea000383ffff */
[----:B------:R-:W-:Y:S05]  /*7c70*/  BRA `(.L_x_145) ;  /* 0xffffffb0005c7947 */ /* 0x000fea000383ffff */
.L_x_52:
[----:B------:R-:W-:-:S07]  /*7c80*/  MOV R0, UR5 ;  /* 0x0000000500007c02 */ /* 0x000fce0008000f00 */
.L_x_146:
[----:B-1----:R1:W2:Y:S02]  /*7c90*/  SYNCS.PHASECHK.TRANS64.TRYWAIT P0, [R0+URZ], R3 ;  /* 0x00000003000075a7 */ /* 0x0022a400080011ff */
[----:B--2---:R-:W-:Y:S05]  /*7ca0*/  @!P0 NANOSLEEP.SYNCS 0x989680 ;  /* 0x009896800000895d */ /* 0x004fea0003900000 */
[----:B------:R-:W2:Y:S02]  /*7cb0*/  @!P0 SYNCS.PHASECHK.TRANS64 P0, [R0+URZ], R3 ;  /* 0x00000003000085a7 */ /* 0x000ea400080010ff */
[----:B--2---:R-:W-:Y:S05]  /*7cc0*/  @!P0 BRA `(.L_x_146) ;  /* 0xfffffffc00f08947 */ /* 0x004fea000383ffff */
[----:B------:R-:W-:Y:S05]  /*7cd0*/  BRA `(.L_x_147) ;  /* 0xffffffb000687947 */ /* 0x000fea000383ffff */
.L_x_53:
[----:B------:R-:W-:-:S07]  /*7ce0*/  MOV R0, UR5 ;  /* 0x0000000500007c02 */ /* 0x000fce0008000f00 */
.L_x_148:
[----:B-1----:R1:W2:Y:S02]  /*7cf0*/  SYNCS.PHASECHK.TRANS64.TRYWAIT P0, [R0+URZ], R3 ;  /* 0x00000003000075a7 */ /* 0x0022a400080011ff */
[----:B--2---:R-:W-:Y:S05]  /*7d00*/  @!P0 NANOSLEEP.SYNCS 0x989680 ;  /* 0x009896800000895d */ /* 0x004fea0003900000 */
[----:B------:R-:W2:Y:S02]  /*7d10*/  @!P0 SYNCS.PHASECHK.TRANS64 P0, [R0+URZ], R3 ;  /* 0x00000003000085a7 */ /* 0x000ea400080010ff */
[----:B--2---:R-:W-:Y:S05]  /*7d20*/  @!P0 BRA `(.L_x_148) ;  /* 0xfffffffc00f08947 */ /* 0x004fea000383ffff */
[----:B------:R-:W-:Y:S05]  /*7d30*/  BRA `(.L_x_149) ;  /* 0xffffffb000747947 */ /* 0x000fea000383ffff */
.L_x_54:
[----:B------:R-:W-:-:S07]  /*7d40*/  MOV R0, UR5 ;  /* 0x0000000500007c02 */ /* 0x000fce0008000f00 */
.L_x_150:
[----:B-1----:R1:W2:Y:S02]  /*7d50*/  SYNCS.PHASECHK.TRANS64.TRYWAIT P0, [R0+URZ], R3 ;  /* 0x00000003000075a7 */ /* 0x0022a400080011ff */
[----:B--2---:R-:W-:Y:S05]  /*7d60*/  @!P0 NANOSLEEP.SYNCS 0x989680 ;  /* 0x009896800000895d */ /* 0x004fea0003900000 */
[----:B------:R-:W2:Y:S02]  /*7d70*/  @!P0 SYNCS.PHASECHK.TRANS64 P0, [R0+URZ], R3 ;  /* 0x00000003000085a7 */ /* 0x000ea400080010ff */
[----:B--2---:R-:W-:Y:S05]  /*7d80*/  @!P0 BRA `(.L_x_150) ;  /* 0xfffffffc00f08947 */ /* 0x004fea000383ffff */
[----:B------:R-:W-:Y:S05]  /*7d90*/  BRA `(.L_x_151) ;  /* 0xffffffb000807947 */ /* 0x000fea000383ffff */
.L_x_55:
[----:B------:R-:W-:-:S07]  /*7da0*/  MOV R0, UR5 ;  /* 0x0000000500007c02 */ /* 0x000fce0008000f00 */
.L_x_152:
[----:B-1----:R1:W2:Y:S02]  /*7db0*/  SYNCS.PHASECHK.TRANS64.TRYWAIT P0, [R0+URZ], R3 ;  /* 0x00000003000075a7 */ /* 0x0022a400080011ff */
[----:B--2---:R-:W-:Y:S05]  /*7dc0*/  @!P0 NANOSLEEP.SYNCS 0x989680 ;  /* 0x009896800000895d */ /* 0x004fea0003900000 */
[----:B------:R-:W2:Y:S02]  /*7dd0*/  @!P0 SYNCS.PHASECHK.TRANS64 P0, [R0+URZ], R3 ;  /* 0x00000003000085a7 */ /* 0x000ea400080010ff */
[----:B--2---:R-:W-:Y:S05]  /*7de0*/  @!P0 BRA `(.L_x_152) ;  /* 0xfffffffc00f08947 */ /* 0x004fea000383ffff */
[----:B------:R-:W-:Y:S05]  /*7df0*/  BRA `(.L_x_153) ;  /* 0xffffffb0008c7947 */ /* 0x000fea000383ffff */
.L_x_56:
[----:B------:R-:W-:-:S07]  /*7e00*/  MOV R0, UR5 ;  /* 0x0000000500007c02 */ /* 0x000fce0008000f00 */
.L_x_154:
[----:B-1----:R1:W2:Y:S02]  /*7e10*/  SYNCS.PHASECHK.TRANS64.TRYWAIT P0, [R0+URZ], R3 ;  /* 0x00000003000075a7 */ /* 0x0022a400080011ff */
[----:B--2---:R-:W-:Y:S05]  /*7e20*/  @!P0 NANOSLEEP.SYNCS 0x989680 ;  /* 0x009896800000895d */ /* 0x004fea0003900000 */
[----:B------:R-:W2:Y:S02]  /*7e30*/  @!P0 SYNCS.PHASECHK.TRANS64 P0, [R0+URZ], R3 ;  /* 0x00000003000085a7 */ /* 0x000ea400080010ff */
[----:B--2---:R-:W-:Y:S05]  /*7e40*/  @!P0 BRA `(.L_x_154) ;  /* 0xfffffffc00f08947 */ /* 0x004fea000383ffff */
[----:B------:R-:W-:Y:S05]  /*7e50*/  BRA `(.L_x_155) ;  /* 0xffffffb000987947 */ /* 0x000fea000383ffff */
.L_x_57:
[----:B------:R-:W-:-:S07]  /*7e60*/  MOV R0, UR5 ;  /* 0x0000000500007c02 */ /* 0x000fce0008000f00 */
.L_x_156:
[----:B-1----:R1:W2:Y:S02]  /*7e70*/  SYNCS.PHASECHK.TRANS64.TRYWAIT P0, [R0+URZ], R3 ;  /* 0x00000003000075a7 */ /* 0x0022a400080011ff */
[----:B--2---:R-:W-:Y:S05]  /*7e80*/  @!P0 NANOSLEEP.SYNCS 0x989680 ;  /* 0x009896800000895d */ /* 0x004fea0003900000 */
[----:B------:R-:W2:Y:S02]  /*7e90*/  @!P0 SYNCS.PHASECHK.TRANS64 P0, [R0+URZ], R3 ;  /* 0x00000003000085a7 */ /* 0x000ea400080010ff */
[----:B--2---:R-:W-:Y:S05]  /*7ea0*/  @!P0 BRA `(.L_x_156) ;  /* 0xfffffffc00f08947 */ /* 0x004fea000383ffff */
[----:B------:R-:W-:Y:S05]  /*7eb0*/  BRA `(.L_x_157) ;  /* 0xffffffb000a47947 */ /* 0x000fea000383ffff */
.L_x_58:
[----:B------:R-:W-:-:S07]  /*7ec0*/  MOV R0, UR5 ;  /* 0x0000000500007c02 */ /* 0x000fce0008000f00 */
.L_x_158:
[----:B-1----:R1:W2:Y:S02]  /*7ed0*/  SYNCS.PHASECHK.TRANS64.TRYWAIT P0, [R0+URZ], R3 ;  /* 0x00000003000075a7 */ /* 0x0022a400080011ff */
[----:B--2---:R-:W-:Y:S05]  /*7ee0*/  @!P0 NANOSLEEP.SYNCS 0x989680 ;  /* 0x009896800000895d */ /* 0x004fea0003900000 */
[----:B------:R-:W2:Y:S02]  /*7ef0*/  @!P0 SYNCS.PHASECHK.TRANS64 P0, [R0+URZ], R3 ;  /* 0x00000003000085a7 */ /* 0x000ea400080010ff */
[----:B--2---:R-:W-:Y:S05]  /*7f00*/  @!P0 BRA `(.L_x_158) ;  /* 0xfffffffc00f08947 */ /* 0x004fea000383ffff */
[----:B------:R-:W-:Y:S05]  /*7f10*/  BRA `(.L_x_159) ;  /* 0xffffffb000b07947 */ /* 0x000fea000383ffff */
.L_x_59:
[----:B------:R-:W-:-:S07]  /*7f20*/  MOV R0, UR5 ;  /* 0x0000000500007c02 */ /* 0x000fce0008000f00 */
.L_x_160:
[----:B-1----:R1:W2:Y:S02]  /*7f30*/  SYNCS.PHASECHK.TRANS64.TRYWAIT P0, [R0+URZ], R3 ;  /* 0x00000003000075a7 */ /* 0x0022a400080011ff */
[----:B--2---:R-:W-:Y:S05]  /*7f40*/  @!P0 NANOSLEEP.SYNCS 0x989680 ;  /* 0x009896800000895d */ /* 0x004fea0003900000 */
[----:B------:R-:W2:Y:S02]  /*7f50*/  @!P0 SYNCS.PHASECHK.TRANS64 P0, [R0+URZ], R3 ;  /* 0x00000003000085a7 */ /* 0x000ea400080010ff */
[----:B--2---:R-:W-:Y:S05]  /*7f60*/  @!P0 BRA `(.L_x_160) ;  /* 0xfffffffc00f08947 */ /* 0x004fea000383ffff */
[----:B------:R-:W-:Y:S05]  /*7f70*/  BRA `(.L_x_161) ;  /* 0xffffffb000bc7947 */ /* 0x000fea000383ffff */
.L_x_60:
[----:B------:R-:W-:-:S07]  /*7f80*/  MOV R0, UR5 ;  /* 0x0000000500007c02 */ /* 0x000fce0008000f00 */
.L_x_162:
[----:B-1----:R1:W2:Y:S02]  /*7f90*/  SYNCS.PHASECHK.TRANS64.TRYWAIT P0, [R0+URZ], R3 ;  /* 0x00000003000075a7 */ /* 0x0022a400080011ff */
[----:B--2---:R-:W-:Y:S05]  /*7fa0*/  @!P0 NANOSLEEP.SYNCS 0x989680 ;  /* 0x009896800000895d */ /* 0x004fea0003900000 */
[----:B------:R-:W2:Y:S02]  /*7fb0*/  @!P0 SYNCS.PHASECHK.TRANS64 P0, [R0+URZ], R3 ;  /* 0x00000003000085a7 */ /* 0x000ea400080010ff */
[----:B--2---:R-:W-:Y:S05]  /*7fc0*/  @!P0 BRA `(.L_x_162) ;  /* 0xfffffffc00f08947 */ /* 0x004fea000383ffff */
[----:B------:R-:W-:Y:S05]  /*7fd0*/  BRA `(.L_x_163) ;  /* 0xffffffb000c87947 */ /* 0x000fea000383ffff */
.L_x_61:
[----:B------:R-:W-:-:S07]  /*7fe0*/  MOV R0, UR5 ;  /* 0x0000000500007c02 */ /* 0x000fce0008000f00 */
.L_x_164:
[----:B-1----:R1:W2:Y:S02]  /*7ff0*/  SYNCS.PHASECHK.TRANS64.TRYWAIT P0, [R0+URZ], R3 ;  /* 0x00000003000075a7 */ /* 0x0022a400080011ff */
[----:B--2---:R-:W-:Y:S05]  /*8000*/  @!P0 NANOSLEEP.SYNCS 0x989680 ;  /* 0x009896800000895d */ /* 0x004fea0003900000 */
[----:B------:R-:W2:Y:S02]  /*8010*/  @!P0 SYNCS.PHASECHK.TRANS64 P0, [R0+URZ], R3 ;  /* 0x00000003000085a7 */ /* 0x000ea400080010ff */
[----:B--2---:R-:W-:Y:S05]  /*8020*/  @!P0 BRA `(.L_x_164) ;  /* 0xfffffffc00f08947 */ /* 0x004fea000383ffff */
[----:B------:R-:W-:Y:S05]  /*8030*/  BRA `(.L_x_165) ;  /* 0xffffffb000d47947 */ /* 0x000fea000383ffff */
.L_x_62:
[----:B------:R-:W-:-:S07]  /*8040*/  MOV R0, UR5 ;  /* 0x0000000500007c02 */ /* 0x000fce0008000f00 */
.L_x_166:
[----:B-1----:R1:W2:Y:S02]  /*8050*/  SYNCS.PHASECHK.TRANS64.TRYWAIT P0, [R0+URZ], R3 ;  /* 0x00000003000075a7 */ /* 0x0022a400080011ff */
[----:B--2---:R-:W-:Y:S05]  /*8060*/  @!P0 NANOSLEEP.SYNCS 0x989680 ;  /* 0x009896800000895d */ /* 0x004fea0003900000 */
[----:B------:R-:W2:Y:S02]  /*8070*/  @!P0 SYNCS.PHASECHK.TRANS64 P0, [R0+URZ], R3 ;  /* 0x00000003000085a7 */ /* 0x000ea400080010ff */
[----:B--2---:R-:W-:Y:S05]  /*8080*/  @!P0 BRA `(.L_x_166) ;  /* 0xfffffffc00f08947 */ /* 0x004fea000383ffff */
[----:B------:R-:W-:Y:S05]  /*8090*/  BRA `(.L_x_167) ;  /* 0xffffffb000e07947 */ /* 0x000fea000383ffff */
.L_x_63:
[----:B------:R-:W-:-:S07]  /*80a0*/  MOV R0, UR5 ;  /* 0x0000000500007c02 */ /* 0x000fce0008000f00 */
.L_x_168:
[----:B-1----:R1:W2:Y:S02]  /*80b0*/  SYNCS.PHASECHK.TRANS64.TRYWAIT P0, [R0+URZ], R3 ;  /* 0x00000003000075a7 */ /* 0x0022a400080011ff */
[----:B--2---:R-:W-:Y:S05]  /*80c0*/  @!P0 NANOSLEEP.SYNCS 0x989680 ;  /* 0x009896800000895d */ /* 0x004fea0003900000 */
[----:B------:R-:W2:Y:S02]  /*80d0*/  @!P0 SYNCS.PHASECHK.TRANS64 P0, [R0+URZ], R3 ;  /* 0x00000003000085a7 */ /* 0x000ea400080010ff */
[----:B--2---:R-:W-:Y:S05]  /*80e0*/  @!P0 BRA `(.L_x_168) ;  /* 0xfffffffc00f08947 */ /* 0x004fea000383ffff */
[----:B------:R-:W-:Y:S05]  /*80f0*/  BRA `(.L_x_169) ;  /* 0xffffffb000ec7947 */ /* 0x000fea000383ffff */
.L_x_64:
[----:B------:R-:W-:-:S07]  /*8100*/  MOV R0, UR5 ;  /* 0x0000000500007c02 */ /* 0x000fce0008000f00 */
.L_x_170:
[----:B-1----:R1:W2:Y:S02]  /*8110*/  SYNCS.PHASECHK.TRANS64.TRYWAIT P0, [R0+URZ], R3 ;  /* 0x00000003000075a7 */ /* 0x0022a400080011ff */
[----:B--2---:R-:W-:Y:S05]  /*8120*/  @!P0 NANOSLEEP.SYNCS 0x989680 ;  /* 0x009896800000895d */ /* 0x004fea0003900000 */
[----:B------:R-:W2:Y:S02]  /*8130*/  @!P0 SYNCS.PHASECHK.TRANS64 P0, [R0+URZ], R3 ;  /* 0x00000003000085a7 */ /* 0x000ea400080010ff */
[----:B--2---:R-:W-:Y:S05]  /*8140*/  @!P0 BRA `(.L_x_170) ;  /* 0xfffffffc00f08947 */ /* 0x004fea000383ffff */
[----:B------:R-:W-:Y:S05]  /*8150*/  BRA `(.L_x_171) ;  /* 0xffffffb000f87947 */ /* 0x000fea000383ffff */
.L_x_65:
[----:B------:R-:W-:-:S07]  /*8160*/  MOV R0, UR5 ;  /* 0x0000000500007c02 */ /* 0x000fce0008000f00 */
.L_x_172:
[----:B-1----:R1:W2:Y:S02]  /*8170*/  SYNCS.PHASECHK.TRANS64.TRYWAIT P0, [R0+URZ], R3 ;  /* 0x00000003000075a7 */ /* 0x0022a400080011ff */
[----:B--2---:R-:W-:Y:S05]  /*8180*/  @!P0 NANOSLEEP.SYNCS 0x989680 ;  /* 0x009896800000895d */ /* 0x004fea0003900000 */
[----:B------:R-:W2:Y:S02]  /*8190*/  @!P0 SYNCS.PHASECHK.TRANS64 P0, [R0+URZ], R3 ;  /* 0x00000003000085a7 */ /* 0x000ea400080010ff */
[----:B--2---:R-:W-:Y:S05]  /*81a0*/  @!P0 BRA `(.L_x_172) ;  /* 0xfffffffc00f08947 */ /* 0x004fea000383ffff */
[----:B------:R-:W-:Y:S05]  /*81b0*/  BRA `(.L_x_173) ;  /* 0xffffffb400047947 */ /* 0x000fea000383ffff */
.L_x_66:
[----:B------:R-:W-:-:S07]  /*81c0*/  MOV R0, UR5 ;  /* 0x0000000500007c02 */ /* 0x000fce0008000f00 */
.L_x_174:
[----:B-1----:R1:W2:Y:S02]  /*81d0*/  SYNCS.PHASECHK.TRANS64.TRYWAIT P0, [R0+URZ], R3 ;  /* 0x00000003000075a7 */ /* 0x0022a400080011ff */
[----:B--2---:R-:W-:Y:S05]  /*81e0*/  @!P0 NANOSLEEP.SYNCS 0x989680 ;  /* 0x009896800000895d */ /* 0x004fea0003900000 */
[----:B------:R-:W2:Y:S02]  /*81f0*/  @!P0 SYNCS.PHASECHK.TRANS64 P0, [R0+URZ], R3 ;  /* 0x00000003000085a7 */ /* 0x000ea400080010ff */
[----:B--2---:R-:W-:Y:S05]  /*8200*/  @!P0 BRA `(.L_x_174) ;  /* 0xfffffffc00f08947 */ /* 0x004fea000383ffff */
[----:B------:R-:W-:Y:S05]  /*8210*/  BRA `(.L_x_175) ;  /* 0xffffffb400107947 */ /* 0x000fea000383ffff */
.L_x_67:
[----:B------:R-:W-:-:S07]  /*8220*/  MOV R0, UR5 ;  /* 0x0000000500007c02 */ /* 0x000fce0008000f00 */
.L_x_176:
[----:B-1----:R1:W2:Y:S02]  /*8230*/  SYNCS.PHASECHK.TRANS64.TRYWAIT P0, [R0+URZ], R3 ;  /* 0x00000003000075a7 */ /* 0x0022a400080011ff */
[----:B--2---:R-:W-:Y:S05]  /*8240*/  @!P0 NANOSLEEP.SYNCS 0x989680 ;  /* 0x009896800000895d */ /* 0x004fea0003900000 */
[----:B------:R-:W2:Y:S02]  /*8250*/  @!P0 SYNCS.PHASECHK.TRANS64 P0, [R0+URZ], R3 ;  /* 0x00000003000085a7 */ /* 0x000ea400080010ff */
[----:B--2---:R-:W-:Y:S05]  /*8260*/  @!P0 BRA `(.L_x_176) ;  /* 0xfffffffc00f08947 */ /* 0x004fea000383ffff */
[----:B------:R-:W-:Y:S05]  /*8270*/  BRA `(.L_x_177) ;  /* 0xffffffb4001c7947 */ /* 0x000fea000383ffff */
.L_x_68:
[----:B------:R-:W-:-:S07]  /*8280*/  MOV R0, UR5 ;  /* 0x0000000500007c02 */ /* 0x000fce0008000f00 */
.L_x_178:
[----:B-1----:R1:W2:Y:S02]  /*8290*/  SYNCS.PHASECHK.TRANS64.TRYWAIT P0, [R0+URZ], R3 ;  /* 0x00000003000075a7 */ /* 0x0022a400080011ff */
[----:B--2---:R-:W-:Y:S05]  /*82a0*/  @!P0 NANOSLEEP.SYNCS 0x989680 ;  /* 0x009896800000895d */ /* 0x004fea0003900000 */
[----:B------:R-:W2:Y:S02]  /*82b0*/  @!P0 SYNCS.PHASECHK.TRANS64 P0, [R0+URZ], R3 ;  /* 0x00000003000085a7 */ /* 0x000ea400080010ff */
[----:B--2---:R-:W-:Y:S05]  /*82c0*/  @!P0 BRA `(.L_x_178) ;  /* 0xfffffffc00f08947 */ /* 0x004fea000383ffff */
[----:B------:R-:W-:Y:S05]  /*82d0*/  BRA `(.L_x_179) ;  /* 0xffffffb400287947 */ /* 0x000fea000383ffff */
.L_x_69:
[----:B------:R-:W-:-:S07]  /*82e0*/  MOV R0, UR5 ;  /* 0x0000000500007c02 */ /* 0x000fce0008000f00 */
.L_x_180:
[----:B-1----:R1:W2:Y:S02]  /*82f0*/  SYNCS.PHASECHK.TRANS64.TRYWAIT P0, [R0+URZ], R3 ;  /* 0x00000003000075a7 */ /* 0x0022a400080011ff */
[----:B--2---:R-:W-:Y:S05]  /*8300*/  @!P0 NANOSLEEP.SYNCS 0x989680 ;  /* 0x009896800000895d */ /* 0x004fea0003900000 */
[----:B------:R-:W2:Y:S02]  /*8310*/  @!P0 SYNCS.PHASECHK.TRANS64 P0, [R0+URZ], R3 ;  /* 0x00000003000085a7 */ /* 0x000ea400080010ff */
[----:B--2---:R-:W-:Y:S05]  /*8320*/  @!P0 BRA `(.L_x_180) ;  /* 0xfffffffc00f08947 */ /* 0x004fea000383ffff */
[----:B------:R-:W-:Y:S05]  /*8330*/  BRA `(.L_x_181) ;  /* 0xffffffb400347947 */ /* 0x000fea000383ffff */
.L_x_72:
[----:B--2---:R2:W3:Y:S02]  /*8340*/  SYNCS.PHASECHK.TRANS64.TRYWAIT P0, [R2+URZ+0x230], R4 ;  /* 0x00023004020075a7 */ /* 0x0044e400080011ff */
[----:B---3--:R-:W-:Y:S05]  /*8350*/  @!P0 NANOSLEEP.SYNCS 0x989680 ;  /* 0x009896800000895d */ /* 0x008fea0003900000 */
[----:B------:R-:W3:Y:S02]  /*8360*/  @!P0 SYNCS.PHASECHK.TRANS64 P0, [R2+URZ+0x230], R4 ;  /* 0x00023004020085a7 */ /* 0x000ee400080010ff */
[----:B---3--:R-:W-:Y:S05]  /*8370*/  @!P0 BRA `(.L_x_72) ;  /* 0xfffffffc00f08947 */ /* 0x008fea000383ffff */
[----:B------:R-:W-:Y:S05]  /*8380*/  BRA `(.L_x_182) ;  /* 0xffffffb400907947 */ /* 0x000fea000383ffff */
.L_x_73:
[----:B------:R-:W-:-:S07]  /*8390*/  MOV R2, UR4 ;  /* 0x0000000400027c02 */ /* 0x000fce0008000f00 */
.L_x_183:
[----:B--2---:R2:W3:Y:S02]  /*83a0*/  SYNCS.PHASECHK.TRANS64.TRYWAIT P0, [R2+URZ+0x1e0], R5 ;  /* 0x0001e005020075a7 */ /* 0x0044e400080011ff */
[----:B---3--:R-:W-:Y:S05]  /*83b0*/  @!P0 NANOSLEEP.SYNCS 0x989680 ;  /* 0x009896800000895d */ /* 0x008fea0003900000 */
[----:B------:R-:W3:Y:S02]  /*83c0*/  @!P0 SYNCS.PHASECHK.TRANS64 P0, [R2+URZ+0x1e0], R5 ;  /* 0x0001e005020085a7 */ /* 0x000ee400080010ff */
[----:B---3--:R-:W-:Y:S05]  /*83d0*/  @!P0 BRA `(.L_x_183) ;  /* 0xfffffffc00f08947 */ /* 0x008fea000383ffff */
[----:B------:R-:W-:Y:S05]  /*83e0*/  BRA `(.L_x_184) ;  /* 0xffffffb400a07947 */ /* 0x000fea000383ffff */
.L_x_74:
[----:B--2---:R2:W3:Y:S02]  /*83f0*/  SYNCS.PHASECHK.TRANS64.TRYWAIT P1, [R2+URZ+0x1d0], R4 ;  /* 0x0001d004020075a7 */ /* 0x0044e400080211ff */
[----:B---3--:R-:W-:Y:S05]  /*8400*/  @!P1 NANOSLEEP.SYNCS 0x989680 ;  /* 0x009896800000995d */ /* 0x008fea0003900000 */
[----:B------:R-:W3:Y:S02]  /*8410*/  @!P1 SYNCS.PHASECHK.TRANS64 P1, [R2+URZ+0x1d0], R4 ;  /* 0x0001d004020095a7 */ /* 0x000ee400080210ff */
[----:B---3--:R-:W-:Y:S05]  /*8420*/  @!P1 BRA `(.L_x_74) ;  /* 0xfffffffc00f09947 */ /* 0x008fea000383ffff */
[----:B------:R-:W-:Y:S05]  /*8430*/  BRA `(.L_x_185) ;  /* 0xffffffb400d07947 */ /* 0x000fea000383ffff */
.L_x_77:
[----:B------:R-:W-:-:S07]  /*8440*/  MOV R0, UR4 ;  /* 0x0000000400007c02 */ /* 0x000fce0008000f00 */
.L_x_186:
[----:B--2---:R2:W3:Y:S02]  /*8450*/  SYNCS.PHASECHK.TRANS64.TRYWAIT P0, [R0+URZ+0x1e0], R2 ;  /* 0x0001e002000075a7 */ /* 0x0044e400080011ff */
[----:B---3--:R-:W-:Y:S05]  /*8460*/  @!P0 NANOSLEEP.SYNCS 0x989680 ;  /* 0x009896800000895d */ /* 0x008fea0003900000 */
[----:B------:R-:W3:Y:S02]  /*8470*/  @!P0 SYNCS.PHASECHK.TRANS64 P0, [R0+URZ+0x1e0], R2 ;  /* 0x0001e002000085a7 */ /* 0x000ee400080010ff */
[----:B---3--:R-:W-:Y:S05]  /*8480*/  @!P0 BRA `(.L_x_186) ;  /* 0xfffffffc00f08947 */ /* 0x008fea000383ffff */
[----:B------:R-:W-:Y:S05]  /*8490*/  BRA `(.L_x_76) ;  /* 0xffffffb800247947 */ /* 0x000fea000383ffff */
.L_x_84:
[----:B-1----:R1:W2:Y:S02]  /*84a0*/  SYNCS.PHASECHK.TRANS64.TRYWAIT P1, [R0+URZ+0x1d0], R2 ;  /* 0x0001d002000075a7 */ /* 0x0022a400080211ff */
[----:B--2---:R-:W-:Y:S05]  /*84b0*/  @!P1 NANOSLEEP.SYNCS 0x989680 ;  /* 0x009896800000995d */ /* 0x004fea0003900000 */
[----:B------:R-:W2:Y:S02]  /*84c0*/  @!P1 SYNCS.PHASECHK.TRANS64 P1, [R0+URZ+0x1d0], R2 ;  /* 0x0001d002000095a7 */ /* 0x000ea400080210ff */
[----:B--2---:R-:W-:Y:S05]  /*84d0*/  @!P1 BRA `(.L_x_84) ;  /* 0xfffffffc00f09947 */ /* 0x004fea000383ffff */
[----:B------:R-:W-:Y:S05]  /*84e0*/  BRA `(.L_x_187) ;  /* 0xffffffbc00887947 */ /* 0x000fea000383ffff */
.L_x_85:
[----:B------:R-:W-:-:S07]  /*84f0*/  MOV R2, UR23 ;  /* 0x0000001700027c02 */ /* 0x000fce0008000f00 */
.L_x_188:
[----:B-1----:R1:W2:Y:S02]  /*8500*/  SYNCS.PHASECHK.TRANS64.TRYWAIT P0, [R2+URZ+0x210], R0 ;  /* 0x00021000020075a7 */ /* 0x0022a400080011ff */
[----:B--2---:R-:W-:Y:S05]  /*8510*/  @!P0 NANOSLEEP.SYNCS 0x989680 ;  /* 0x009896800000895d */ /* 0x004fea0003900000 */
[----:B------:R-:W2:Y:S02]  /*8520*/  @!P0 SYNCS.PHASECHK.TRANS64 P0, [R2+URZ+0x210], R0 ;  /* 0x00021000020085a7 */ /* 0x000ea400080010ff */
[----:B--2---:R-:W-:Y:S05]  /*8530*/  @!P0 BRA `(.L_x_188) ;  /* 0xfffffffc00f08947 */ /* 0x004fea000383ffff */
[----:B------:R-:W-:Y:S05]  /*8540*/  BRA `(.L_x_189) ;  /* 0xffffffbc00d87947 */ /* 0x000fea000383ffff */
.L_x_88:
[----:B------:R-:W-:Y:S07]  /*8550*/  MOV R0, UR5 ;  /* 0x0000000500007c02 */ /* 0x000fee0008000f00 */
.L_x_190:
[----:B-1----:R1:W2:Y:S02]  /*8560*/  SYNCS.PHASECHK.TRANS64.TRYWAIT P0, [R0+URZ], R2 ;  /* 0x00000002000075a7 */ /* 0x0022a400080011ff */
[----:B--2---:R-:W-:Y:S05]  /*8570*/  @!P0 NANOSLEEP.SYNCS 0x989680 ;  /* 0x009896800000895d */ /* 0x004fea0003900000 */
[----:B------:R-:W2:Y:S02]  /*8580*/  @!P0 SYNCS.PHASECHK.TRANS64 P0, [R0+URZ], R2 ;  /* 0x00000002000085a7 */ /* 0x000ea400080010ff */
[----:B--2---:R-:W-:Y:S05]  /*8590*/  @!P0 BRA `(.L_x_190) ;  /* 0xfffffffc00f08947 */ /* 0x004fea000383ffff */
[----:B------:R-:W-:Y:S05]  /*85a0*/  BRA `(.L_x_87) ;  /* 0xffffffbc00f47947 */ /* 0x000fea000383ffff */
.L_x_91:
[----:B------:R-:W-:-:S07]  /*85b0*/  MOV R0, UR4 ;  /* 0x0000000400007c02 */ /* 0x000fce0008000f00 */
.L_x_191:
[----:B--2---:R2:W4:Y:S02]  /*85c0*/  SYNCS.PHASECHK.TRANS64.TRYWAIT P0, [R0+URZ], R2 ;  /* 0x00000002000075a7 */ /* 0x00452400080011ff */
[----:B----4-:R-:W-:Y:S05]  /*85d0*/  @!P0 NANOSLEEP.SYNCS 0x989680 ;  /* 0x009896800000895d */ /* 0x010fea0003900000 */
[----:B------:R-:W4:Y:S02]  /*85e0*/  @!P0 SYNCS.PHASECHK.TRANS64 P0, [R0+URZ], R2 ;  /* 0x00000002000085a7 */ /* 0x000f2400080010ff */
[----:B----4-:R-:W-:Y:S05]  /*85f0*/  @!P0 BRA `(.L_x_191) ;  /* 0xfffffffc00f08947 */ /* 0x010fea000383ffff */
[----:B------:R-:W-:Y:S05]  /*8600*/  BRA `(.L_x_192) ;  /* 0xffffffc000a87947 */ /* 0x000fea000383ffff */
.L_x_92:
[----:B------:R-:W-:-:S07]  /*8610*/  MOV R0, UR5 ;  /* 0x0000000500007c02 */ /* 0x000fce0008000f00 */
.L_x_193:
[----:B-1----:R1:W2:Y:S02]  /*8620*/  SYNCS.PHASECHK.TRANS64.TRYWAIT P0, [R0+URZ], R3 ;  /* 0x00000003000075a7 */ /* 0x0022a400080011ff */
[----:B--2---:R-:W-:Y:S05]  /*8630*/  @!P0 NANOSLEEP.SYNCS 0x989680 ;  /* 0x009896800000895d */ /* 0x004fea0003900000 */
[----:B------:R-:W2:Y:S02]  /*8640*/  @!P0 SYNCS.PHASECHK.TRANS64 P0, [R0+URZ], R3 ;  /* 0x00000003000085a7 */ /* 0x000ea400080010ff */
[----:B--2---:R-:W-:Y:S05]  /*8650*/  @!P0 BRA `(.L_x_193) ;  /* 0xfffffffc00f08947 */ /* 0x004fea000383ffff */
[----:B------:R-:W-:Y:S05]  /*8660*/  BRA `(.L_x_194) ;  /* 0xffffffc000b47947 */ /* 0x000fea000383ffff */
.L_x_93:
[----:B------:R-:W-:-:S07]  /*8670*/  MOV R0, UR5 ;  /* 0x0000000500007c02 */ /* 0x000fce0008000f00 */
.L_x_195:
[----:B-1----:R1:W2:Y:S02]  /*8680*/  SYNCS.PHASECHK.TRANS64.TRYWAIT P0, [R0+URZ], R3 ;  /* 0x00000003000075a7 */ /* 0x0022a400080011ff */
[----:B--2---:R-:W-:Y:S05]  /*8690*/  @!P0 NANOSLEEP.SYNCS 0x989680 ;  /* 0x009896800000895d */ /* 0x004fea0003900000 */
[----:B------:R-:W2:Y:S02]  /*86a0*/  @!P0 SYNCS.PHASECHK.TRANS64 P0, [R0+URZ], R3 ;  /* 0x00000003000085a7 */ /* 0x000ea400080010ff */
[----:B--2---:R-:W-:Y:S05]  /*86b0*/  @!P0 BRA `(.L_x_195) ;  /* 0xfffffffc00f08947 */ /* 0x004fea000383ffff */
[----:B------:R-:W-:Y:S05]  /*86c0*/  BRA `(.L_x_196) ;  /* 0xffffffc000c07947 */ /* 0x000fea000383ffff */
.L_x_94:
[----:B-1----:R-:W-:-:S07]  /*86d0*/  MOV R0, UR4 ;  /* 0x0000000400007c02 */ /* 0x002fce0008000f00 */
.L_x_197:
[----:B-1----:R1:W2:Y:S02]  /*86e0*/  SYNCS.PHASECHK.TRANS64.TRYWAIT P0, [R0+URZ], R2 ;  /* 0x00000002000075a7 */ /* 0x0022a400080011ff */
[----:B--2---:R-:W-:Y:S05]  /*86f0*/  @!P0 NANOSLEEP.SYNCS 0x989680 ;  /* 0x009896800000895d */ /* 0x004fea0003900000 */
[----:B------:R-:W2:Y:S02]  /*8700*/  @!P0 SYNCS.PHASECHK.TRANS64 P0, [R0+URZ], R2 ;  /* 0x00000002000085a7 */ /* 0x000ea400080010ff */
[----:B--2---:R-:W-:Y:S05]  /*8710*/  @!P0 BRA `(.L_x_197) ;  /* 0xfffffffc00f08947 */ /* 0x004fea000383ffff */
[----:B------:R-:W-:Y:S05]  /*8720*/  BRA `(.L_x_198) ;  /* 0xffffffc000cc7947 */ /* 0x000fea000383ffff */
.L_x_99:
[----:B--2---:R2:W3:Y:S02]  /*8730*/  SYNCS.PHASECHK.TRANS64.TRYWAIT P0, [R3+URZ+0x1d0], R0 ;  /* 0x0001d000030075a7 */ /* 0x0044e400080011ff */
[----:B---3--:R-:W-:Y:S05]  /*8740*/  @!P0 NANOSLEEP.SYNCS 0x989680 ;  /* 0x009896800000895d */ /* 0x008fea0003900000 */
[----:B------:R-:W3:Y:S02]  /*8750*/  @!P0 SYNCS.PHASECHK.TRANS64 P0, [R3+URZ+0x1d0], R0 ;  /* 0x0001d000030085a7 */ /* 0x000ee400080010ff */
[----:B---3--:R-:W-:Y:S05]  /*8760*/  @!P0 BRA `(.L_x_99) ;  /* 0xfffffffc00f08947 */ /* 0x008fea000383ffff */
[----:B------:R-:W-:Y:S05]  /*8770*/  BRA `(.L_x_199) ;  /* 0xffffffc400f47947 */ /* 0x000fea000383ffff */
.L_x_102:
[----:B--2---:R-:W-:Y:S07]  /*8780*/  MOV R0, UR17 ;  /* 0x0000001100007c02 */ /* 0x004fee0008000f00 */
.L_x_200:
[----:B--2---:R2:W3:Y:S02]  /*8790*/  SYNCS.PHASECHK.TRANS64.TRYWAIT P1, [R0+URZ+0x1c8], R3 ;  /* 0x0001c803000075a7 */ /* 0x0044e400080211ff */
[----:B---3--:R-:W-:Y:S05]  /*87a0*/  @!P1 NANOSLEEP.SYNCS 0x989680 ;  /* 0x009896800000995d */ /* 0x008fea0003900000 */
[----:B------:R-:W3:Y:S02]  /*87b0*/  @!P1 SYNCS.PHASECHK.TRANS64 P1, [R0+URZ+0x1c8], R3 ;  /* 0x0001c803000095a7 */ /* 0x000ee400080210ff */
[----:B---3--:R-:W-:Y:S05]  /*87c0*/  @!P1 BRA `(.L_x_200) ;  /* 0xfffffffc00f09947 */ /* 0x008fea000383ffff */
[----:B------:R-:W-:Y:S05]  /*87d0*/  BRA `(.L_x_101) ;  /* 0xffffffcc00687947 */ /* 0x000fea000383ffff */
.L_x_105:
[----:B--2---:R-:W-:Y:S07]  /*87e0*/  MOV R0, UR17 ;  /* 0x0000001100007c02 */ /* 0x004fee0008000f00 */
.L_x_201:
[----:B--2---:R2:W3:Y:S02]  /*87f0*/  SYNCS.PHASECHK.TRANS64.TRYWAIT P0, [R0+URZ+0x1b8], R2 ;  /* 0x0001b802000075a7 */ /* 0x0044e400080011ff */
[----:B---3--:R-:W-:Y:S05]  /*8800*/  @!P0 NANOSLEEP.SYNCS 0x989680 ;  /* 0x009896800000895d */ /* 0x008fea0003900000 */
[----:B------:R-:W3:Y:S02]  /*8810*/  @!P0 SYNCS.PHASECHK.TRANS64 P0, [R0+URZ+0x1b8], R2 ;  /* 0x0001b802000085a7 */ /* 0x000ee400080010ff */
[----:B---3--:R-:W-:Y:S05]  /*8820*/  @!P0 BRA `(.L_x_201) ;  /* 0xfffffffc00f08947 */ /* 0x008fea000383ffff */
[----:B------:R-:W-:Y:S05]  /*8830*/  BRA `(.L_x_202) ;  /* 0xffffffcc00bc7947 */ /* 0x000fea000383ffff */
.L_x_108:
[----:B---3--:R3:W1:Y:S02]  /*8840*/  SYNCS.PHASECHK.TRANS64.TRYWAIT P0, [R3+URZ+0x1d0], R0 ;  /* 0x0001d000030075a7 */ /* 0x00866400080011ff */
[----:B-1----:R-:W-:Y:S05]  /*8850*/  @!P0 NANOSLEEP.SYNCS 0x989680 ;  /* 0x009896800000895d */ /* 0x002fea0003900000 */
[----:B------:R-:W1:Y:S02]  /*8860*/  @!P0 SYNCS.PHASECHK.TRANS64 P0, [R3+URZ+0x1d0], R0 ;  /* 0x0001d000030085a7 */ /* 0x000e6400080010ff */
[----:B-1----:R-:W-:Y:S05]  /*8870*/  @!P0 BRA `(.L_x_108) ;  /* 0xfffffffc00f08947 */ /* 0x002fea000383ffff */
[----:B------:R-:W-:Y:S05]  /*8880*/  BRA `(.L_x_203) ;  /* 0xffffffd400047947 */ /* 0x000fea000383ffff */
.L_x_119:
[----:B-1----:R-:W-:Y:S04]  /*8890*/  MOV R0, UR44 ;  /* 0x0000002c00007c02 */ /* 0x002fe80008000f00 */
[----:B------:R1:W2:Y:S03]  /*88a0*/  SYNCS.PHASECHK.TRANS64.TRYWAIT P1, [R0+URZ+0x1b0], R4 ;  /* 0x0001b004000075a7 */ /* 0x0002a600080211ff */
[----:B--2---:R-:W-:Y:S05]  /*88b0*/  @!P1 NANOSLEEP.SYNCS 0x989680 ;  /* 0x009896800000995d */ /* 0x004fea0003900000 */
[----:B------:R-:W2:Y:S02]  /*88c0*/  @!P1 SYNCS.PHASECHK.TRANS64 P1, [R0+URZ+0x1b0], R4 ;  /* 0x0001b004000095a7 */ /* 0x000ea400080210ff */
[----:B--2---:R-:W-:Y:S05]  /*88d0*/  @!P1 BRA `(.L_x_119) ;  /* 0xfffffffc00ec9947 */ /* 0x004fea000383ffff */
[----:B------:R-:W-:Y:S05]  /*88e0*/  BRA `(.L_x_118) ;  /* 0xffffffe000547947 */ /* 0x000fea000383ffff */
.L_x_121:
[----:B------:R1:W1:Y:S02]  /*88f0*/  SYNCS.PHASECHK.TRANS64.TRYWAIT P1, [R16+URZ+0x1f0], R3 ;  /* 0x0001f003100075a7 */ /* 0x00026400080211ff */
[----:B-1----:R-:W-:Y:S05]  /*8900*/  @!P1 NANOSLEEP.SYNCS 0x989680 ;  /* 0x009896800000995d */ /* 0x002fea0003900000 */
[----:B------:R-:W1:Y:S02]  /*8910*/  @!P1 SYNCS.PHASECHK.TRANS64 P1, [R16+URZ+0x1f0], R3 ;  /* 0x0001f003100095a7 */ /* 0x000e6400080210ff */
[----:B-1----:R-:W-:Y:S05]  /*8920*/  @!P1 BRA `(.L_x_121) ;  /* 0xfffffffc00f09947 */ /* 0x002fea000383ffff */
[----:B------:R-:W-:Y:S05]  /*8930*/  BRA `(.L_x_120) ;  /* 0xffffffe000907947 */ /* 0x000fea000383ffff */
        .weak           $__internal_0_$__cuda_sm10x_tcgen05_guardrail_trap_col_being_dealloced_not_returned_by_alloc
        .type           $__internal_0_$__cuda_sm10x_tcgen05_guardrail_trap_col_being_dealloced_not_returned_by_alloc,@function
        .size           $__internal_0_$__cuda_sm10x_tcgen05_guardrail_trap_col_being_dealloced_not_returned_by_alloc,($__internal_1_$__cuda_sm10x_tcgen05_guardrail_trap_phase_invalid_during_alloc - $__internal_0_$__cuda_sm10x_tcgen05_guardrail_trap_col_being_dealloced_not_returned_by_alloc)
$__internal_0_$__cuda_sm10x_tcgen05_guardrail_trap_col_being_dealloced_not_returned_by_alloc:
[----:B------:R-:W-:Y:S05]  /*8940*/  BPT.TRAP 0x1 ;  /* 0x000000040000795c */ /* 0x000fea0000300000 */
[----:B------:R-:W-:-:S04]  /*8950*/  HFMA2 R3, -RZ, RZ, 0, 0 ;  /* 0x00000000ff037431 */ /* 0x000fc800000001ff */
[----:B------:R-:W-:Y:S05]  /*8960*/  RET.REL.NODEC R2 `(_ZN7cutlass13device_kernelINS_4gemm6kernel13GemmUniversalIN4cute5tupleIJiiiiEEENS1_10collective13CollectiveMmaINS1_35MainloopSm100TmaUmmaWarpSpecializedILi27ELi2ELi4ENS5_IJNS4_1CILi4EEENSA_ILi1EEESC_EEEEENS5_IJNSA_ILi64EEESF_SF_EEEaNS5_IJlSC_lEEEaSH_NS4_8TiledMMAINS4_8MMA_AtomIJNS4_15SM100_MMA_S8_SSIaaiLi64ELi64ELNS4_4UMMA5MajorE0ELSM_0ELNSL_8SaturateE0EEEEEENS4_6LayoutINS5_IJSC_SC_SC_EEENS5_IJNSA_ILi0EEESS_SS_EEEEENS5_IJNS4_10UnderscoreESV_SV_EEEEENS4_13SM90_TMA_LOADENS4_14ComposedLayoutINS4_7SwizzleILi2ELi4ELi3EEENS4_18smem_ptr_flag_bitsILi8EEENSQ_INS5_IJNSA_ILi8EEESF_EEENS5_IJSF_SC_EEEEEEEvNS4_8identityENS4_23SM90_TMA_LOAD_MULTICASTES18_vS19_EENS_8epilogue10collective18CollectiveEpilogueINS1C_23Sm100TmaWarpSpecializedILi1ELi1ELi32ELb0ELb0EEEJSG_NS5_IJNSQ_ISF_SC_EES1H_EEEaSH_aSH_NS1C_6fusion15FusionCallbacksIS1G_NS1J_17LinearCombinationIaiaiLNS_15FloatRoundStyleE2EEESG_S1I_JEEENS4_5SM1004TMEM4LOAD26SM100_TMEM_LOAD_16dp32b32xESY_S18_NS4_39AutoVectorizingCopyWithAssumedAlignmentILi128EEENS4_14SM90_TMA_STOREES18_S1U_S1U_EEEvvEEEEvNT_6ParamsE) ;  /* 0xffffff7402a47950 */ /* 0x000fea0003c3ffff */
        .weak           $__internal_1_$__cuda_sm10x_tcgen05_guardrail_trap_phase_invalid_during_alloc
        .type           $__internal_1_$__cuda_sm10x_tcgen05_guardrail_trap_phase_invalid_during_alloc,@function
        .size           $__internal_1_$__cuda_sm10x_tcgen05_guardrail_trap_phase_invalid_during_alloc,($__internal_2_$__cuda_sm10x_tcgen05_guardrail_trap_unallocated_columns_being_dealloced - $__internal_1_$__cuda_sm10x_tcgen05_guardrail_trap_phase_invalid_during_alloc)
$__internal_1_$__cuda_sm10x_tcgen05_guardrail_trap_phase_invalid_during_alloc:
[----:B------:R-:W-:Y:S05]  /*8970*/  BPT.TRAP 0x1 ;  /* 0x000000040000795c */ /* 0x000fea0000300000 */
[----:B------:R-:W-:-:S04]  /*8980*/  MOV R5, 0x0 ;  /* 0x0000000000057802 */ /* 0x000fc80000000f00 */
[----:B------:R-:W-:Y:S05]  /*8990*/  RET.REL.NODEC R4 `(_ZN7cutlass13device_kernelINS_4gemm6kernel13GemmUniversalIN4cute5tupleIJiiiiEEENS1_10collective13CollectiveMmaINS1_35MainloopSm100TmaUmmaWarpSpecializedILi27ELi2ELi4ENS5_IJNS4_1CILi4EEENSA_ILi1EEESC_EEEEENS5_IJNSA_ILi64EEESF_SF_EEEaNS5_IJlSC_lEEEaSH_NS4_8TiledMMAINS4_8MMA_AtomIJNS4_15SM100_MMA_S8_SSIaaiLi64ELi64ELNS4_4UMMA5MajorE0ELSM_0ELNSL_8SaturateE0EEEEEENS4_6LayoutINS5_IJSC_SC_SC_EEENS5_IJNSA_ILi0EEESS_SS_EEEEENS5_IJNS4_10UnderscoreESV_SV_EEEEENS4_13SM90_TMA_LOADENS4_14ComposedLayoutINS4_7SwizzleILi2ELi4ELi3EEENS4_18smem_ptr_flag_bitsILi8EEENSQ_INS5_IJNSA_ILi8EEESF_EEENS5_IJSF_SC_EEEEEEEvNS4_8identityENS4_23SM90_TMA_LOAD_MULTICASTES18_vS19_EENS_8epilogue10collective18CollectiveEpilogueINS1C_23Sm100TmaWarpSpecializedILi1ELi1ELi32ELb0ELb0EEEJSG_NS5_IJNSQ_ISF_SC_EES1H_EEEaSH_aSH_NS1C_6fusion15FusionCallbacksIS1G_NS1J_17LinearCombinationIaiaiLNS_15FloatRoundStyleE2EEESG_S1I_JEEENS4_5SM1004TMEM4LOAD26SM100_TMEM_LOAD_16dp32b32xESY_S18_NS4_39AutoVectorizingCopyWithAssumedAlignmentILi128EEENS4_14SM90_TMA_STOREES18_S1U_S1U_EEEvvEEEEvNT_6ParamsE) ;  /* 0xffffff7404987950 */ /* 0x000fea0003c3ffff */
        .weak           $__internal_2_$__cuda_sm10x_tcgen05_guardrail_trap_unallocated_columns_being_dealloced
        .type           $__internal_2_$__cuda_sm10x_tcgen05_guardrail_trap_unallocated_columns_being_dealloced,@function
        .size           $__internal_2_$__cuda_sm10x_tcgen05_guardrail_trap_unallocated_columns_being_dealloced,(.L_x_205 - $__internal_2_$__cuda_sm10x_tcgen05_guardrail_trap_unallocated_columns_being_dealloced)
$__internal_2_$__cuda_sm10x_tcgen05_guardrail_trap_unallocated_columns_being_dealloced:
[----:B------:R-:W-:Y:S05]  /*89a0*/  BPT.TRAP 0x1 ;  /* 0x000000040000795c */ /* 0x000fea0000300000 */
[----:B------:R-:W-:-:S04]  /*89b0*/  HFMA2 R3, -RZ, RZ, 0, 0 ;  /* 0x00000000ff037431 */ /* 0x000fc800000001ff */
[----:B------:R-:W-:Y:S05]  /*89c0*/  RET.REL.NODEC R2 `(_ZN7cutlass13device_kernelINS_4gemm6kernel13GemmUniversalIN4cute5tupleIJiiiiEEENS1_10collective13CollectiveMmaINS1_35MainloopSm100TmaUmmaWarpSpecializedILi27ELi2ELi4ENS5_IJNS4_1CILi4EEENSA_ILi1EEESC_EEEEENS5_IJNSA_ILi64EEESF_SF_EEEaNS5_IJlSC_lEEEaSH_NS4_8TiledMMAINS4_8MMA_AtomIJNS4_15SM100_MMA_S8_SSIaaiLi64ELi64ELNS4_4UMMA5MajorE0ELSM_0ELNSL_8SaturateE0EEEEEENS4_6LayoutINS5_IJSC_SC_SC_EEENS5_IJNSA_ILi0EEESS_SS_EEEEENS5_IJNS4_10UnderscoreESV_SV_EEEEENS4_13SM90_TMA_LOADENS4_14ComposedLayoutINS4_7SwizzleILi2ELi4ELi3EEENS4_18smem_ptr_flag_bitsILi8EEENSQ_INS5_IJNSA_ILi8EEESF_EEENS5_IJSF_SC_EEEEEEEvNS4_8identityENS4_23SM90_TMA_LOAD_MULTICASTES18_vS19_EENS_8epilogue10collective18CollectiveEpilogueINS1C_23Sm100TmaWarpSpecializedILi1ELi1ELi32ELb0ELb0EEEJSG_NS5_IJNSQ_ISF_SC_EES1H_EEEaSH_aSH_NS1C_6fusion15FusionCallbacksIS1G_NS1J_17LinearCombinationIaiaiLNS_15FloatRoundStyleE2EEESG_S1I_JEEENS4_5SM1004TMEM4LOAD26SM100_TMEM_LOAD_16dp32b32xESY_S18_NS4_39AutoVectorizingCopyWithAssumedAlignmentILi128EEENS4_14SM90_TMA_STOREES18_S1U_S1U_EEEvvEEEEvNT_6ParamsE) ;  /* 0xffffff74028c7950 */ /* 0x000fea0003c3ffff */
.L_x_204:
[----:B------:R-:W-:-:S00]  /*89d0*/  BRA `(.L_x_204) ;  /* 0xfffffffc00fc7947 */ /* 0x000fc0000383ffff */
[----:B------:R-:W-:-:S00]  /*89e0*/  NOP ;  /* 0x0000000000007918 */ /* 0x000fc00000000000 */
        /* <DEDUP_REMOVED lines=9> */
.L_x_205:


//--------------------- .nv.global.init           --------------------------
	.section	.nv.global.init,"aw",@progbits
.nv.global.init:
	.type		$str$27,@object
	.size		$str$27,($str$28 - $str$27)
$str$27:
        /*0000*/ 	.byte	0x28, 0x61, 0x64, 0x64, 0x72, 0x65, 0x73, 0x73, 0x20, 0x26, 0x20, 0x6d, 0x61, 0x73, 0x6b, 0x29
        /*0010*/ 	.byte	0x20, 0x3d, 0x3d, 0x20, 0x30, 0x00
	.type		$str$28,@object
	.size		$str$28,($str$26 - $str$28)
$str$28:
        /*0016*/ 	.byte	0x2f, 0x74, 0x6d, 0x70, 0x2f, 0x63, 0x75, 0x74, 0x6c, 0x61, 0x73, 0x73, 0x5f, 0x73, 0x77, 0x65
        /*0026*/ 	.byte	0x65, 0x70, 0x5f, 0x73, 0x72, 0x63, 0x2f, 0x69, 0x6e, 0x63, 0x6c, 0x75, 0x64, 0x65, 0x2f, 0x63
        /*0036*/ 	.byte	0x75, 0x74, 0x65, 0x2f, 0x70, 0x6f, 0x69, 0x6e, 0x74, 0x65, 0x72, 0x5f, 0x66, 0x6c, 0x61, 0x67
        /*0046*/ 	.byte	0x67, 0x65, 0x64, 0x2e, 0x68, 0x70, 0x70, 0x00
	.type		$str$26,@object
	.size		$str$26,($str$25 - $str$26)
$str$26:
        /*004e*/ 	.byte	0x2f, 0x74, 0x6d, 0x70, 0x2f, 0x63, 0x75, 0x74, 0x6c, 0x61, 0x73, 0x73, 0x5f, 0x73, 0x77, 0x65
        /*005e*/ 	.byte	0x65, 0x70, 0x5f, 0x73, 0x72, 0x63, 0x2f, 0x69, 0x6e, 0x63, 0x6c, 0x75, 0x64, 0x65, 0x2f, 0x63
        /*006e*/ 	.byte	0x75, 0x74, 0x65, 0x2f, 0x61, 0x74, 0x6f, 0x6d, 0x2f, 0x63, 0x6f, 0x70, 0x79, 0x5f, 0x74, 0x72
        /*007e*/ 	.byte	0x61, 0x69, 0x74, 0x73, 0x5f, 0x73, 0x6d, 0x31, 0x30, 0x30, 0x2e, 0x68, 0x70, 0x70, 0x00
	.type		$str$25,@object
	.size		$str$25,(__unnamed_1 - $str$25)
$str$25:
        /*008d*/ 	.byte	0x28, 0x28, 0x75, 0x69, 0x6e, 0x74, 0x33, 0x32, 0x5f, 0x74, 0x28, 0x74, 0x68, 0x72, 0x65, 0x61
        /*009d*/ 	.byte	0x64, 0x49, 0x64, 0x78, 0x2e, 0x78, 0x29, 0x20, 0x2f, 0x20, 0x33, 0x32, 0x29, 0x20, 0x25, 0x20
        /*00ad*/ 	.byte	0x34, 0x29, 0x20, 0x3d, 0x3d, 0x20, 0x28, 0x28, 0x28, 0x74, 0x6d, 0x65, 0x6d, 0x5f, 0x61, 0x64
        /*00bd*/ 	.byte	0x64, 0x72, 0x20, 0x3e, 0x3e, 0x20, 0x31, 0x36, 0x29, 0x20, 0x2f, 0x20, 0x33, 0x32, 0x29, 0x20
        /*00cd*/ 	.byte	0x25, 0x20, 0x34, 0x29, 0x00
	.type		__unnamed_1,@object
	.size		__unnamed_1,(__unnamed_2 - __unnamed_1)
__unnamed_1:
        /*00d2*/ 	.byte	0x61, 0x75, 0x74, 0x6f, 0x20, 0x63, 0x75, 0x74, 0x65, 0x3a, 0x3a, 0x61, 0x73, 0x5f, 0x70, 0x6f
        /* <DEDUP_REMOVED lines=24> */
        /*0262*/ 	.byte	0x00
	.type		__unnamed_2,@object
	.size		__unnamed_2,(.L_2 - __unnamed_2)
__unnamed_2:
        /* <DEDUP_REMOVED lines=41> */
.L_2:


//--------------------- .nv.shared._ZN7cutlass13device_kernelINS_4gemm6kernel13GemmUniversalIN4cute5tupleIJiiiiEEENS1_10collective13CollectiveMmaINS1_35MainloopSm100TmaUmmaWarpSpecializedILi27ELi2ELi4ENS5_IJNS4_1CILi4EEENSA_ILi1EEESC_EEEEENS5_IJNSA_ILi64EEESF_SF_EEEaNS5_IJlSC_lEEEaSH_NS4_8TiledMMAINS4_8MMA_AtomIJNS4_15SM100_MMA_S8_SSIaaiLi64ELi64ELNS4_4UMMA5MajorE0ELSM_0ELNSL_8SaturateE0EEEEEENS4_6LayoutINS5_IJSC_SC_SC_EEENS5_IJNSA_ILi0EEESS_SS_EEEEENS5_IJNS4_10UnderscoreESV_SV_EEEEENS4_13SM90_TMA_LOADENS4_14ComposedLayoutINS4_7SwizzleILi2ELi4ELi3EEENS4_18smem_ptr_flag_bitsILi8EEENSQ_INS5_IJNSA_ILi8EEESF_EEENS5_IJSF_SC_EEEEEEEvNS4_8identityENS4_23SM90_TMA_LOAD_MULTICASTES18_vS19_EENS_8epilogue10collective18CollectiveEpilogueINS1C_23Sm100TmaWarpSpecializedILi1ELi1ELi32ELb0ELb0EEEJSG_NS5_IJNSQ_ISF_SC_EES1H_EEEaSH_aSH_NS1C_6fusion15FusionCallbacksIS1G_NS1J_17LinearCombinationIaiaiLNS_15FloatRoundStyleE2EEESG_S1I_JEEENS4_5SM1004TMEM4LOAD26SM100_TMEM_LOAD_16dp32b32xESY_S18_NS4_39AutoVectorizingCopyWithAssumedAlignmentILi128EEENS4_14SM90_TMA_STOREES18_S1U_S1U_EEEvvEEEEvNT_6ParamsE --------------------------
	.section	.nv.shared._ZN7cutlass13device_kernelINS_4gemm6kernel13GemmUniversalIN4cute5tupleIJiiiiEEENS1_10collective13CollectiveMmaINS1_35MainloopSm100TmaUmmaWarpSpecializedILi27ELi2ELi4ENS5_IJNS4_1CILi4EEENSA_ILi1EEESC_EEEEENS5_IJNSA_ILi64EEESF_SF_EEEaNS5_IJlSC_lEEEaSH_NS4_8TiledMMAINS4_8MMA_AtomIJNS4_15SM100_MMA_S8_SSIaaiLi64ELi64ELNS4_4UMMA5MajorE0ELSM_0ELNSL_8SaturateE0EEEEEENS4_6LayoutINS5_IJSC_SC_SC_EEENS5_IJNSA_ILi0EEESS_SS_EEEEENS5_IJNS4_10UnderscoreESV_SV_EEEEENS4_13SM90_TMA_LOADENS4_14ComposedLayoutINS4_7SwizzleILi2ELi4ELi3EEENS4_18smem_ptr_flag_bitsILi8EEENSQ_INS5_IJNSA_ILi8EEESF_EEENS5_IJSF_SC_EEEEEEEvNS4_8identityENS4_23SM90_TMA_LOAD_MULTICASTES18_vS19_EENS_8epilogue10collective18CollectiveEpilogueINS1C_23Sm100TmaWarpSpecializedILi1ELi1ELi32ELb0ELb0EEEJSG_NS5_IJNSQ_ISF_SC_EES1H_EEEaSH_aSH_NS1C_6fusion15FusionCallbacksIS1G_NS1J_17LinearCombinationIaiaiLNS_15FloatRoundStyleE2EEESG_S1I_JEEENS4_5SM1004TMEM4LOAD26SM100_TMEM_LOAD_16dp32b32xESY_S18_NS4_39AutoVectorizingCopyWithAssumedAlignmentILi128EEENS4_14SM90_TMA_STOREES18_S1U_S1U_EEEvvEEEEvNT_6ParamsE,"aw",@nobits
	.sectionflags	@""
	.align	16
	.zero		1024


//--------------------- .nv.shared.reserved.0     --------------------------
	.section	.nv.shared.reserved.0,"aw",@nobits
	.weak		__nv_reservedSMEM_offset_0_alias
	.size		__nv_reservedSMEM_offset_0_alias, 0, 64
	.other		__nv_reservedSMEM_offset_0_alias,@"STO_CUDA_RESERVED_SHARED STV_DEFAULT"
__nv_reservedSMEM_offset_0_alias:
	.zero		0
.nv.shared.reserved.0:
	.zero		64
	.weak		__nv_reservedSMEM_tcgen05_partition
	.type		__nv_reservedSMEM_tcgen05_partition,@object
	.size		__nv_reservedSMEM_tcgen05_partition,(.L_0 - __nv_reservedSMEM_tcgen05_partition)
__nv_reservedSMEM_tcgen05_partition:
	.zero		32
.L_0:


//--------------------- .nv.global                --------------------------
	.section	.nv.global,"aw",@nobits
.nv.global:
	.type		_ZN40_INTERNAL_f7b72f1a_4_k_cu_8896b3e4_265104cute1_E,@object
	.size		_ZN40_INTERNAL_f7b72f1a_4_k_cu_8896b3e4_265104cute1_E,(_ZN40_INTERNAL_f7b72f1a_4_k_cu_8896b3e4_265104cuda3std3__45__cpo6cbeginE - _ZN40_INTERNAL_f7b72f1a_4_k_cu_8896b3e4_265104cute1_E)
_ZN40_INTERNAL_f7b72f1a_4_k_cu_8896b3e4_265104cute1_E:
	.zero		1
	.type		_ZN40_INTERNAL_f7b72f1a_4_k_cu_8896b3e4_265104cuda3std3__45__cpo6cbeginE,@object
	.size		_ZN40_INTERNAL_f7b72f1a_4_k_cu_8896b3e4_265104cuda3std3__45__cpo6cbeginE,(_ZN40_INTERNAL_f7b72f1a_4_k_cu_8896b3e4_265104cuda3std3__48in_placeE - _ZN40_INTERNAL_f7b72f1a_4_k_cu_8896b3e4_265104cuda3std3__45__cpo6cbeginE)
_ZN40_INTERNAL_f7b72f1a_4_k_cu_8896b3e4_265104cuda3std3__45__cpo6cbeginE:
	.zero		1
	.type		_ZN40_INTERNAL_f7b72f1a_4_k_cu_8896b3e4_265104cuda3std3__48in_placeE,@object
	.size		_ZN40_INTERNAL_f7b72f1a_4_k_cu_8896b3e4_265104cuda3std3__48in_placeE,(_ZN40_INTERNAL_f7b72f1a_4_k_cu_8896b3e4_265104cuda3std6ranges3__45__cpo9iter_moveE - _ZN40_INTERNAL_f7b72f1a_4_k_cu_8896b3e4_265104cuda3std3__48in_placeE)
_ZN40_INTERNAL_f7b72f1a_4_k_cu_8896b3e4_265104cuda3std3__48in_placeE:
	.zero		1
	.type		_ZN40_INTERNAL_f7b72f1a_4_k_cu_8896b3e4_265104cuda3std6ranges3__45__cpo9iter_moveE,@object
	.size		_ZN40_INTERNAL_f7b72f1a_4_k_cu_8896b3e4_265104cuda3std6ranges3__45__cpo9iter_moveE,(_ZN40_INTERNAL_f7b72f1a_4_k_cu_8896b3e4_265104cuda3std3__45__cpo5beginE - _ZN40_INTERNAL_f7b72f1a_4_k_cu_8896b3e4_265104cuda3std6ranges3__45__cpo9iter_moveE)
_ZN40_INTERNAL_f7b72f1a_4_k_cu_8896b3e4_265104cuda3std6ranges3__45__cpo9iter_moveE:
	.zero		1
	.type		_ZN40_INTERNAL_f7b72f1a_4_k_cu_8896b3e4_265104cuda3std3__45__cpo5beginE,@object
	.size		_ZN40_INTERNAL_f7b72f1a_4_k_cu_8896b3e4_265104cuda3std3__45__cpo5beginE,(_ZN40_INTERNAL_f7b72f1a_4_k_cu_8896b3e4_265104cuda3std3__442_GLOBAL__N__f7b72f1a_4_k_cu_8896b3e4_265106ignoreE - _ZN40_INTERNAL_f7b72f1a_4_k_cu_8896b3e4_265104cuda3std3__45__cpo5beginE)
_ZN40_INTERNAL_f7b72f1a_4_k_cu_8896b3e4_265104cuda3std3__45__cpo5beginE:
	.zero		1
	.type		_ZN40_INTERNAL_f7b72f1a_4_k_cu_8896b3e4_265104cuda3std3__442_GLOBAL__N__f7b72f1a_4_k_cu_8896b3e4_265106ignoreE,@object
	.size		_ZN40_INTERNAL_f7b72f1a_4_k_cu_8896b3e4_265104cuda3std3__442_GLOBAL__N__f7b72f1a_4_k_cu_8896b3e4_265106ignoreE,(_ZN40_INTERNAL_f7b72f1a_4_k_cu_8896b3e4_265104cute7productE - _ZN40_INTERNAL_f7b72f1a_4_k_cu_8896b3e4_265104cuda3std3__442_GLOBAL__N__f7b72f1a_4_k_cu_8896b3e4_265106ignoreE)
_ZN40_INTERNAL_f7b72f1a_4_k_cu_8896b3e4_265104cuda3std3__442_GLOBAL__N__f7b72f1a_4_k_cu_8896b3e4_265106ignoreE:
	.zero		1
	.type		_ZN40_INTERNAL_f7b72f1a_4_k_cu_8896b3e4_265104cute7productE,@object
	.size		_ZN40_INTERNAL_f7b72f1a_4_k_cu_8896b3e4_265104cute7productE,(_ZN40_INTERNAL_f7b72f1a_4_k_cu_8896b3e4_265104cuda3std3__45__cpo3endE - _ZN40_INTERNAL_f7b72f1a_4_k_cu_8896b3e4_265104cute7productE)
_ZN40_INTERNAL_f7b72f1a_4_k_cu_8896b3e4_265104cute7productE:
	.zero		1
	.type		_ZN40_INTERNAL_f7b72f1a_4_k_cu_8896b3e4_265104cuda3std3__45__cpo3endE,@object
	.size		_ZN40_INTERNAL_f7b72f1a_4_k_cu_8896b3e4_265104cuda3std3__45__cpo3endE,(_ZN40_INTERNAL_f7b72f1a_4_k_cu_8896b3e4_265104cuda3std3__419piecewise_constructE - _ZN40_INTERNAL_f7b72f1a_4_k_cu_8896b3e4_265104cuda3std3__45__cpo3endE)
_ZN40_INTERNAL_f7b72f1a_4_k_cu_8896b3e4_265104cuda3std3__45__cpo3endE:
	.zero		1
	.type		_ZN40_INTERNAL_f7b72f1a_4_k_cu_8896b3e4_265104cuda3std3__419piecewise_constructE,@object
	.size		_ZN40_INTERNAL_f7b72f1a_4_k_cu_8896b3e4_265104cuda3std3__419piecewise_constructE,(_ZN40_INTERNAL_f7b72f1a_4_k_cu_8896b3e4_265104cuda3std3__45__cpo4cendE - _ZN40_INTERNAL_f7b72f1a_4_k_cu_8896b3e4_265104cuda3std3__419piecewise_constructE)
_ZN40_INTERNAL_f7b72f1a_4_k_cu_8896b3e4_265104cuda3std3__419piecewise_constructE:
	.zero		1
	.type		_ZN40_INTERNAL_f7b72f1a_4_k_cu_8896b3e4_265104cuda3std3__45__cpo4cendE,@object
	.size		_ZN40_INTERNAL_f7b72f1a_4_k_cu_8896b3e4_265104cuda3std3__45__cpo4cendE,(_ZN40_INTERNAL_f7b72f1a_4_k_cu_8896b3e4_265104cuda3std6ranges3__45__cpo4swapE - _ZN40_INTERNAL_f7b72f1a_4_k_cu_8896b3e4_265104cuda3std3__45__cpo4cendE)
_ZN40_INTERNAL_f7b72f1a_4_k_cu_8896b3e4_265104cuda3std3__45__cpo4cendE:
	.zero		1
	.type		_ZN40_INTERNAL_f7b72f1a_4_k_cu_8896b3e4_265104cuda3std6ranges3__45__cpo4swapE,@object
	.size		_ZN40_INTERNAL_f7b72f1a_4_k_cu_8896b3e4_265104cuda3std6ranges3__45__cpo4swapE,(.L_10 - _ZN40_INTERNAL_f7b72f1a_4_k_cu_8896b3e4_265104cuda3std6ranges3__45__cpo4swapE)
_ZN40_INTERNAL_f7b72f1a_4_k_cu_8896b3e4_265104cuda3std6ranges3__45__cpo4swapE:
	.zero		1
.L_10:


//--------------------- .nv.constant0._ZN7cutlass13device_kernelINS_4gemm6kernel13GemmUniversalIN4cute5tupleIJiiiiEEENS1_10collective13CollectiveMmaINS1_35MainloopSm100TmaUmmaWarpSpecializedILi27ELi2ELi4ENS5_IJNS4_1CILi4EEENSA_ILi1EEESC_EEEEENS5_IJNSA_ILi64EEESF_SF_EEEaNS5_IJlSC_lEEEaSH_NS4_8TiledMMAINS4_8MMA_AtomIJNS4_15SM100_MMA_S8_SSIaaiLi64ELi64ELNS4_4UMMA5MajorE0ELSM_0ELNSL_8SaturateE0EEEEEENS4_6LayoutINS5_IJSC_SC_SC_EEENS5_IJNSA_ILi0EEESS_SS_EEEEENS5_IJNS4_10UnderscoreESV_SV_EEEEENS4_13SM90_TMA_LOADENS4_14ComposedLayoutINS4_7SwizzleILi2ELi4ELi3EEENS4_18smem_ptr_flag_bitsILi8EEENSQ_INS5_IJNSA_ILi8EEESF_EEENS5_IJSF_SC_EEEEEEEvNS4_8identityENS4_23SM90_TMA_LOAD_MULTICASTES18_vS19_EENS_8epilogue10collective18CollectiveEpilogueINS1C_23Sm100TmaWarpSpecializedILi1ELi1ELi32ELb0ELb0EEEJSG_NS5_IJNSQ_ISF_SC_EES1H_EEEaSH_aSH_NS1C_6fusion15FusionCallbacksIS1G_NS1J_17LinearCombinationIaiaiLNS_15FloatRoundStyleE2EEESG_S1I_JEEENS4_5SM1004TMEM4LOAD26SM100_TMEM_LOAD_16dp32b32xESY_S18_NS4_39AutoVectorizingCopyWithAssumedAlignmentILi128EEENS4_14SM90_TMA_STOREES18_S1U_S1U_EEEvvEEEEvNT_6ParamsE --------------------------
	.section	.nv.constant0._ZN7cutlass13device_kernelINS_4gemm6kernel13GemmUniversalIN4cute5tupleIJiiiiEEENS1_10collective13CollectiveMmaINS1_35MainloopSm100TmaUmmaWarpSpecializedILi27ELi2ELi4ENS5_IJNS4_1CILi4EEENSA_ILi1EEESC_EEEEENS5_IJNSA_ILi64EEESF_SF_EEEaNS5_IJlSC_lEEEaSH_NS4_8TiledMMAINS4_8MMA_AtomIJNS4_15SM100_MMA_S8_SSIaaiLi64ELi64ELNS4_4UMMA5MajorE0ELSM_0ELNSL_8SaturateE0EEEEEENS4_6LayoutINS5_IJSC_SC_SC_EEENS5_IJNSA_ILi0EEESS_SS_EEEEENS5_IJNS4_10UnderscoreESV_SV_EEEEENS4_13SM90_TMA_LOADENS4_14ComposedLayoutINS4_7SwizzleILi2ELi4ELi3EEENS4_18smem_ptr_flag_bitsILi8EEENSQ_INS5_IJNSA_ILi8EEESF_EEENS5_IJSF_SC_EEEEEEEvNS4_8identityENS4_23SM90_TMA_LOAD_MULTICASTES18_vS19_EENS_8epilogue10collective18CollectiveEpilogueINS1C_23Sm100TmaWarpSpecializedILi1ELi1ELi32ELb0ELb0EEEJSG_NS5_IJNSQ_ISF_SC_EES1H_EEEaSH_aSH_NS1C_6fusion15FusionCallbacksIS1G_NS1J_17LinearCombinationIaiaiLNS_15FloatRoundStyleE2EEESG_S1I_JEEENS4_5SM1004TMEM4LOAD26SM100_TMEM_LOAD_16dp32b32xESY_S18_NS4_39AutoVectorizingCopyWithAssumedAlignmentILi128EEENS4_14SM90_TMA_STOREES18_S1U_S1U_EEEvvEEEEvNT_6ParamsE,"a",@progbits
	.sectionflags	@""
	.align	4
.nv.constant0._ZN7cutlass13device_kernelINS_4gemm6kernel13GemmUniversalIN4cute5tupleIJiiiiEEENS1_10collective13CollectiveMmaINS1_35MainloopSm100TmaUmmaWarpSpecializedILi27ELi2ELi4ENS5_IJNS4_1CILi4EEENSA_ILi1EEESC_EEEEENS5_IJNSA_ILi64EEESF_SF_EEEaNS5_IJlSC_lEEEaSH_NS4_8TiledMMAINS4_8MMA_AtomIJNS4_15SM100_MMA_S8_SSIaaiLi64ELi64ELNS4_4UMMA5MajorE0ELSM_0ELNSL_8SaturateE0EEEEEENS4_6LayoutINS5_IJSC_SC_SC_EEENS5_IJNSA_ILi0EEESS_SS_EEEEENS5_IJNS4_10UnderscoreESV_SV_EEEEENS4_13SM90_TMA_LOADENS4_14ComposedLayoutINS4_7SwizzleILi2ELi4ELi3EEENS4_18smem_ptr_flag_bitsILi8EEENSQ_INS5_IJNSA_ILi8EEESF_EEENS5_IJSF_SC_EEEEEEEvNS4_8identityENS4_23SM90_TMA_LOAD_MULTICASTES18_vS19_EENS_8epilogue10collective18CollectiveEpilogueINS1C_23Sm100TmaWarpSpecializedILi1ELi1ELi32ELb0ELb0EEEJSG_NS5_IJNSQ_ISF_SC_EES1H_EEEaSH_aSH_NS1C_6fusion15FusionCallbacksIS1G_NS1J_17LinearCombinationIaiaiLNS_15FloatRoundStyleE2EEESG_S1I_JEEENS4_5SM1004TMEM4LOAD26SM100_TMEM_LOAD_16dp32b32xESY_S18_NS4_39AutoVectorizingCopyWithAssumedAlignmentILi128EEENS4_14SM90_TMA_STOREES18_S1U_S1U_EEEvvEEEEvNT_6ParamsE:
	.zero		2944


//--------------------- SYMBOLS --------------------------

	.type		.nv.reservedSmem.offset0,@object
	.size		.nv.reservedSmem.offset0,0x4
	.type		.nv.reservedSmem.cap,@object
	.size		.nv.reservedSmem.cap,0x4
	.type		__assertfail,@function
